//
// Generated by NVIDIA NVVM Compiler
//
// Compiler Build ID: CL-36424714
// Cuda compilation tools, release 13.0, V13.0.88
// Based on NVVM 20.0.0
//

.version 9.0
.target sm_100
.address_size 64

	// .globl	_Z6Phase1Piii
// _ZZ6Phase1PiiiE6shared has been demoted
// _ZZ6Phase2PiiiE5pivot has been demoted
// _ZZ6Phase2PiiiE3row has been demoted
// _ZZ6Phase2PiiiE3col has been demoted
// _ZZ6Phase3PiiiE5pivot has been demoted
// _ZZ6Phase3PiiiE3row has been demoted
// _ZZ6Phase3PiiiE3col has been demoted

.visible .entry _Z6Phase1Piii(
	.param .u64 .ptr .align 1 _Z6Phase1Piii_param_0,
	.param .u32 _Z6Phase1Piii_param_1,
	.param .u32 _Z6Phase1Piii_param_2
)
{
	.reg .b32 	%r<1160>;
	.reg .b64 	%rd<5>;
	// demoted variable
	.shared .align 4 .b8 _ZZ6Phase1PiiiE6shared[16384];
	ld.param.u64 	%rd1, [_Z6Phase1Piii_param_0];
	ld.param.u32 	%r1, [_Z6Phase1Piii_param_1];
	ld.param.u32 	%r2, [_Z6Phase1Piii_param_2];
	cvta.to.global.u64 	%rd2, %rd1;
	mov.u32 	%r3, %tid.x;
	shl.b32 	%r4, %r3, 2;
	mov.u32 	%r5, %tid.y;
	shl.b32 	%r6, %r1, 6;
	add.s32 	%r7, %r6, %r4;
	add.s32 	%r8, %r6, %r5;
	mad.lo.s32 	%r9, %r8, %r2, %r7;
	mul.wide.s32 	%rd3, %r9, 4;
	add.s64 	%rd4, %rd2, %rd3;
	ld.global.u32 	%r10, [%rd4];
	shl.b32 	%r11, %r5, 8;
	mov.u32 	%r12, _ZZ6Phase1PiiiE6shared;
	add.s32 	%r13, %r12, %r11;
	shl.b32 	%r14, %r3, 4;
	add.s32 	%r15, %r13, %r14;
	st.shared.u32 	[%r15], %r10;
	ld.global.u32 	%r16, [%rd4+4];
	st.shared.u32 	[%r15+4], %r16;
	ld.global.u32 	%r17, [%rd4+8];
	st.shared.u32 	[%r15+8], %r17;
	ld.global.u32 	%r18, [%rd4+12];
	st.shared.u32 	[%r15+12], %r18;
	bar.sync 	0;
	ld.shared.u32 	%r19, [%r15];
	ld.shared.u32 	%r20, [%r13];
	add.s32 	%r21, %r12, %r14;
	ld.shared.u32 	%r22, [%r21];
	add.s32 	%r23, %r22, %r20;
	min.s32 	%r24, %r19, %r23;
	st.shared.u32 	[%r15], %r24;
	ld.shared.u32 	%r25, [%r15+4];
	ld.shared.u32 	%r26, [%r13];
	ld.shared.u32 	%r27, [%r21+4];
	add.s32 	%r28, %r27, %r26;
	min.s32 	%r29, %r25, %r28;
	st.shared.u32 	[%r15+4], %r29;
	ld.shared.u32 	%r30, [%r15+8];
	ld.shared.u32 	%r31, [%r21+8];
	add.s32 	%r32, %r31, %r26;
	min.s32 	%r33, %r30, %r32;
	st.shared.u32 	[%r15+8], %r33;
	ld.shared.u32 	%r34, [%r15+12];
	ld.shared.u32 	%r35, [%r21+12];
	add.s32 	%r36, %r35, %r26;
	min.s32 	%r37, %r34, %r36;
	st.shared.u32 	[%r15+12], %r37;
	bar.sync 	0;
	ld.shared.u32 	%r38, [%r15];
	ld.shared.u32 	%r39, [%r13+4];
	ld.shared.u32 	%r40, [%r21+256];
	add.s32 	%r41, %r40, %r39;
	min.s32 	%r42, %r38, %r41;
	st.shared.u32 	[%r15], %r42;
	ld.shared.u32 	%r43, [%r15+4];
	ld.shared.u32 	%r44, [%r21+260];
	add.s32 	%r45, %r44, %r39;
	min.s32 	%r46, %r43, %r45;
	st.shared.u32 	[%r15+4], %r46;
	ld.shared.u32 	%r47, [%r15+8];
	ld.shared.u32 	%r48, [%r13+4];
	ld.shared.u32 	%r49, [%r21+264];
	add.s32 	%r50, %r49, %r48;
	min.s32 	%r51, %r47, %r50;
	st.shared.u32 	[%r15+8], %r51;
	ld.shared.u32 	%r52, [%r15+12];
	ld.shared.u32 	%r53, [%r21+268];
	add.s32 	%r54, %r53, %r48;
	min.s32 	%r55, %r52, %r54;
	st.shared.u32 	[%r15+12], %r55;
	bar.sync 	0;
	ld.shared.u32 	%r56, [%r15];
	ld.shared.u32 	%r57, [%r13+8];
	ld.shared.u32 	%r58, [%r21+512];
	add.s32 	%r59, %r58, %r57;
	min.s32 	%r60, %r56, %r59;
	st.shared.u32 	[%r15], %r60;
	ld.shared.u32 	%r61, [%r15+4];
	ld.shared.u32 	%r62, [%r21+516];
	add.s32 	%r63, %r62, %r57;
	min.s32 	%r64, %r61, %r63;
	st.shared.u32 	[%r15+4], %r64;
	ld.shared.u32 	%r65, [%r15+8];
	ld.shared.u32 	%r66, [%r21+520];
	add.s32 	%r67, %r66, %r57;
	min.s32 	%r68, %r65, %r67;
	st.shared.u32 	[%r15+8], %r68;
	ld.shared.u32 	%r69, [%r15+12];
	ld.shared.u32 	%r70, [%r13+8];
	ld.shared.u32 	%r71, [%r21+524];
	add.s32 	%r72, %r71, %r70;
	min.s32 	%r73, %r69, %r72;
	st.shared.u32 	[%r15+12], %r73;
	bar.sync 	0;
	ld.shared.u32 	%r74, [%r15];
	ld.shared.u32 	%r75, [%r13+12];
	ld.shared.u32 	%r76, [%r21+768];
	add.s32 	%r77, %r76, %r75;
	min.s32 	%r78, %r74, %r77;
	st.shared.u32 	[%r15], %r78;
	ld.shared.u32 	%r79, [%r15+4];
	ld.shared.u32 	%r80, [%r21+772];
	add.s32 	%r81, %r80, %r75;
	min.s32 	%r82, %r79, %r81;
	st.shared.u32 	[%r15+4], %r82;
	ld.shared.u32 	%r83, [%r15+8];
	ld.shared.u32 	%r84, [%r21+776];
	add.s32 	%r85, %r84, %r75;
	min.s32 	%r86, %r83, %r85;
	st.shared.u32 	[%r15+8], %r86;
	ld.shared.u32 	%r87, [%r15+12];
	ld.shared.u32 	%r88, [%r21+780];
	add.s32 	%r89, %r88, %r75;
	min.s32 	%r90, %r87, %r89;
	st.shared.u32 	[%r15+12], %r90;
	bar.sync 	0;
	ld.shared.u32 	%r91, [%r15];
	ld.shared.u32 	%r92, [%r13+16];
	ld.shared.u32 	%r93, [%r21+1024];
	add.s32 	%r94, %r93, %r92;
	min.s32 	%r95, %r91, %r94;
	st.shared.u32 	[%r15], %r95;
	ld.shared.u32 	%r96, [%r15+4];
	ld.shared.u32 	%r97, [%r13+16];
	ld.shared.u32 	%r98, [%r21+1028];
	add.s32 	%r99, %r98, %r97;
	min.s32 	%r100, %r96, %r99;
	st.shared.u32 	[%r15+4], %r100;
	ld.shared.u32 	%r101, [%r15+8];
	ld.shared.u32 	%r102, [%r21+1032];
	add.s32 	%r103, %r102, %r97;
	min.s32 	%r104, %r101, %r103;
	st.shared.u32 	[%r15+8], %r104;
	ld.shared.u32 	%r105, [%r15+12];
	ld.shared.u32 	%r106, [%r21+1036];
	add.s32 	%r107, %r106, %r97;
	min.s32 	%r108, %r105, %r107;
	st.shared.u32 	[%r15+12], %r108;
	bar.sync 	0;
	ld.shared.u32 	%r109, [%r15];
	ld.shared.u32 	%r110, [%r13+20];
	ld.shared.u32 	%r111, [%r21+1280];
	add.s32 	%r112, %r111, %r110;
	min.s32 	%r113, %r109, %r112;
	st.shared.u32 	[%r15], %r113;
	ld.shared.u32 	%r114, [%r15+4];
	ld.shared.u32 	%r115, [%r21+1284];
	add.s32 	%r116, %r115, %r110;
	min.s32 	%r117, %r114, %r116;
	st.shared.u32 	[%r15+4], %r117;
	ld.shared.u32 	%r118, [%r15+8];
	ld.shared.u32 	%r119, [%r13+20];
	ld.shared.u32 	%r120, [%r21+1288];
	add.s32 	%r121, %r120, %r119;
	min.s32 	%r122, %r118, %r121;
	st.shared.u32 	[%r15+8], %r122;
	ld.shared.u32 	%r123, [%r15+12];
	ld.shared.u32 	%r124, [%r21+1292];
	add.s32 	%r125, %r124, %r119;
	min.s32 	%r126, %r123, %r125;
	st.shared.u32 	[%r15+12], %r126;
	bar.sync 	0;
	ld.shared.u32 	%r127, [%r15];
	ld.shared.u32 	%r128, [%r13+24];
	ld.shared.u32 	%r129, [%r21+1536];
	add.s32 	%r130, %r129, %r128;
	min.s32 	%r131, %r127, %r130;
	st.shared.u32 	[%r15], %r131;
	ld.shared.u32 	%r132, [%r15+4];
	ld.shared.u32 	%r133, [%r21+1540];
	add.s32 	%r134, %r133, %r128;
	min.s32 	%r135, %r132, %r134;
	st.shared.u32 	[%r15+4], %r135;
	ld.shared.u32 	%r136, [%r15+8];
	ld.shared.u32 	%r137, [%r21+1544];
	add.s32 	%r138, %r137, %r128;
	min.s32 	%r139, %r136, %r138;
	st.shared.u32 	[%r15+8], %r139;
	ld.shared.u32 	%r140, [%r15+12];
	ld.shared.u32 	%r141, [%r13+24];
	ld.shared.u32 	%r142, [%r21+1548];
	add.s32 	%r143, %r142, %r141;
	min.s32 	%r144, %r140, %r143;
	st.shared.u32 	[%r15+12], %r144;
	bar.sync 	0;
	ld.shared.u32 	%r145, [%r15];
	ld.shared.u32 	%r146, [%r13+28];
	ld.shared.u32 	%r147, [%r21+1792];
	add.s32 	%r148, %r147, %r146;
	min.s32 	%r149, %r145, %r148;
	st.shared.u32 	[%r15], %r149;
	ld.shared.u32 	%r150, [%r15+4];
	ld.shared.u32 	%r151, [%r21+1796];
	add.s32 	%r152, %r151, %r146;
	min.s32 	%r153, %r150, %r152;
	st.shared.u32 	[%r15+4], %r153;
	ld.shared.u32 	%r154, [%r15+8];
	ld.shared.u32 	%r155, [%r21+1800];
	add.s32 	%r156, %r155, %r146;
	min.s32 	%r157, %r154, %r156;
	st.shared.u32 	[%r15+8], %r157;
	ld.shared.u32 	%r158, [%r15+12];
	ld.shared.u32 	%r159, [%r21+1804];
	add.s32 	%r160, %r159, %r146;
	min.s32 	%r161, %r158, %r160;
	st.shared.u32 	[%r15+12], %r161;
	bar.sync 	0;
	ld.shared.u32 	%r162, [%r15];
	ld.shared.u32 	%r163, [%r13+32];
	ld.shared.u32 	%r164, [%r21+2048];
	add.s32 	%r165, %r164, %r163;
	min.s32 	%r166, %r162, %r165;
	st.shared.u32 	[%r15], %r166;
	ld.shared.u32 	%r167, [%r15+4];
	ld.shared.u32 	%r168, [%r13+32];
	ld.shared.u32 	%r169, [%r21+2052];
	add.s32 	%r170, %r169, %r168;
	min.s32 	%r171, %r167, %r170;
	st.shared.u32 	[%r15+4], %r171;
	ld.shared.u32 	%r172, [%r15+8];
	ld.shared.u32 	%r173, [%r21+2056];
	add.s32 	%r174, %r173, %r168;
	min.s32 	%r175, %r172, %r174;
	st.shared.u32 	[%r15+8], %r175;
	ld.shared.u32 	%r176, [%r15+12];
	ld.shared.u32 	%r177, [%r21+2060];
	add.s32 	%r178, %r177, %r168;
	min.s32 	%r179, %r176, %r178;
	st.shared.u32 	[%r15+12], %r179;
	bar.sync 	0;
	ld.shared.u32 	%r180, [%r15];
	ld.shared.u32 	%r181, [%r13+36];
	ld.shared.u32 	%r182, [%r21+2304];
	add.s32 	%r183, %r182, %r181;
	min.s32 	%r184, %r180, %r183;
	st.shared.u32 	[%r15], %r184;
	ld.shared.u32 	%r185, [%r15+4];
	ld.shared.u32 	%r186, [%r21+2308];
	add.s32 	%r187, %r186, %r181;
	min.s32 	%r188, %r185, %r187;
	st.shared.u32 	[%r15+4], %r188;
	ld.shared.u32 	%r189, [%r15+8];
	ld.shared.u32 	%r190, [%r13+36];
	ld.shared.u32 	%r191, [%r21+2312];
	add.s32 	%r192, %r191, %r190;
	min.s32 	%r193, %r189, %r192;
	st.shared.u32 	[%r15+8], %r193;
	ld.shared.u32 	%r194, [%r15+12];
	ld.shared.u32 	%r195, [%r21+2316];
	add.s32 	%r196, %r195, %r190;
	min.s32 	%r197, %r194, %r196;
	st.shared.u32 	[%r15+12], %r197;
	bar.sync 	0;
	ld.shared.u32 	%r198, [%r15];
	ld.shared.u32 	%r199, [%r13+40];
	ld.shared.u32 	%r200, [%r21+2560];
	add.s32 	%r201, %r200, %r199;
	min.s32 	%r202, %r198, %r201;
	st.shared.u32 	[%r15], %r202;
	ld.shared.u32 	%r203, [%r15+4];
	ld.shared.u32 	%r204, [%r21+2564];
	add.s32 	%r205, %r204, %r199;
	min.s32 	%r206, %r203, %r205;
	st.shared.u32 	[%r15+4], %r206;
	ld.shared.u32 	%r207, [%r15+8];
	ld.shared.u32 	%r208, [%r21+2568];
	add.s32 	%r209, %r208, %r199;
	min.s32 	%r210, %r207, %r209;
	st.shared.u32 	[%r15+8], %r210;
	ld.shared.u32 	%r211, [%r15+12];
	ld.shared.u32 	%r212, [%r13+40];
	ld.shared.u32 	%r213, [%r21+2572];
	add.s32 	%r214, %r213, %r212;
	min.s32 	%r215, %r211, %r214;
	st.shared.u32 	[%r15+12], %r215;
	bar.sync 	0;
	ld.shared.u32 	%r216, [%r15];
	ld.shared.u32 	%r217, [%r13+44];
	ld.shared.u32 	%r218, [%r21+2816];
	add.s32 	%r219, %r218, %r217;
	min.s32 	%r220, %r216, %r219;
	st.shared.u32 	[%r15], %r220;
	ld.shared.u32 	%r221, [%r15+4];
	ld.shared.u32 	%r222, [%r21+2820];
	add.s32 	%r223, %r222, %r217;
	min.s32 	%r224, %r221, %r223;
	st.shared.u32 	[%r15+4], %r224;
	ld.shared.u32 	%r225, [%r15+8];
	ld.shared.u32 	%r226, [%r21+2824];
	add.s32 	%r227, %r226, %r217;
	min.s32 	%r228, %r225, %r227;
	st.shared.u32 	[%r15+8], %r228;
	ld.shared.u32 	%r229, [%r15+12];
	ld.shared.u32 	%r230, [%r21+2828];
	add.s32 	%r231, %r230, %r217;
	min.s32 	%r232, %r229, %r231;
	st.shared.u32 	[%r15+12], %r232;
	bar.sync 	0;
	ld.shared.u32 	%r233, [%r15];
	ld.shared.u32 	%r234, [%r13+48];
	ld.shared.u32 	%r235, [%r21+3072];
	add.s32 	%r236, %r235, %r234;
	min.s32 	%r237, %r233, %r236;
	st.shared.u32 	[%r15], %r237;
	ld.shared.u32 	%r238, [%r15+4];
	ld.shared.u32 	%r239, [%r13+48];
	ld.shared.u32 	%r240, [%r21+3076];
	add.s32 	%r241, %r240, %r239;
	min.s32 	%r242, %r238, %r241;
	st.shared.u32 	[%r15+4], %r242;
	ld.shared.u32 	%r243, [%r15+8];
	ld.shared.u32 	%r244, [%r21+3080];
	add.s32 	%r245, %r244, %r239;
	min.s32 	%r246, %r243, %r245;
	st.shared.u32 	[%r15+8], %r246;
	ld.shared.u32 	%r247, [%r15+12];
	ld.shared.u32 	%r248, [%r21+3084];
	add.s32 	%r249, %r248, %r239;
	min.s32 	%r250, %r247, %r249;
	st.shared.u32 	[%r15+12], %r250;
	bar.sync 	0;
	ld.shared.u32 	%r251, [%r15];
	ld.shared.u32 	%r252, [%r13+52];
	ld.shared.u32 	%r253, [%r21+3328];
	add.s32 	%r254, %r253, %r252;
	min.s32 	%r255, %r251, %r254;
	st.shared.u32 	[%r15], %r255;
	ld.shared.u32 	%r256, [%r15+4];
	ld.shared.u32 	%r257, [%r21+3332];
	add.s32 	%r258, %r257, %r252;
	min.s32 	%r259, %r256, %r258;
	st.shared.u32 	[%r15+4], %r259;
	ld.shared.u32 	%r260, [%r15+8];
	ld.shared.u32 	%r261, [%r13+52];
	ld.shared.u32 	%r262, [%r21+3336];
	add.s32 	%r263, %r262, %r261;
	min.s32 	%r264, %r260, %r263;
	st.shared.u32 	[%r15+8], %r264;
	ld.shared.u32 	%r265, [%r15+12];
	ld.shared.u32 	%r266, [%r21+3340];
	add.s32 	%r267, %r266, %r261;
	min.s32 	%r268, %r265, %r267;
	st.shared.u32 	[%r15+12], %r268;
	bar.sync 	0;
	ld.shared.u32 	%r269, [%r15];
	ld.shared.u32 	%r270, [%r13+56];
	ld.shared.u32 	%r271, [%r21+3584];
	add.s32 	%r272, %r271, %r270;
	min.s32 	%r273, %r269, %r272;
	st.shared.u32 	[%r15], %r273;
	ld.shared.u32 	%r274, [%r15+4];
	ld.shared.u32 	%r275, [%r21+3588];
	add.s32 	%r276, %r275, %r270;
	min.s32 	%r277, %r274, %r276;
	st.shared.u32 	[%r15+4], %r277;
	ld.shared.u32 	%r278, [%r15+8];
	ld.shared.u32 	%r279, [%r21+3592];
	add.s32 	%r280, %r279, %r270;
	min.s32 	%r281, %r278, %r280;
	st.shared.u32 	[%r15+8], %r281;
	ld.shared.u32 	%r282, [%r15+12];
	ld.shared.u32 	%r283, [%r13+56];
	ld.shared.u32 	%r284, [%r21+3596];
	add.s32 	%r285, %r284, %r283;
	min.s32 	%r286, %r282, %r285;
	st.shared.u32 	[%r15+12], %r286;
	bar.sync 	0;
	ld.shared.u32 	%r287, [%r15];
	ld.shared.u32 	%r288, [%r13+60];
	ld.shared.u32 	%r289, [%r21+3840];
	add.s32 	%r290, %r289, %r288;
	min.s32 	%r291, %r287, %r290;
	st.shared.u32 	[%r15], %r291;
	ld.shared.u32 	%r292, [%r15+4];
	ld.shared.u32 	%r293, [%r21+3844];
	add.s32 	%r294, %r293, %r288;
	min.s32 	%r295, %r292, %r294;
	st.shared.u32 	[%r15+4], %r295;
	ld.shared.u32 	%r296, [%r15+8];
	ld.shared.u32 	%r297, [%r21+3848];
	add.s32 	%r298, %r297, %r288;
	min.s32 	%r299, %r296, %r298;
	st.shared.u32 	[%r15+8], %r299;
	ld.shared.u32 	%r300, [%r15+12];
	ld.shared.u32 	%r301, [%r21+3852];
	add.s32 	%r302, %r301, %r288;
	min.s32 	%r303, %r300, %r302;
	st.shared.u32 	[%r15+12], %r303;
	bar.sync 	0;
	ld.shared.u32 	%r304, [%r15];
	ld.shared.u32 	%r305, [%r13+64];
	ld.shared.u32 	%r306, [%r21+4096];
	add.s32 	%r307, %r306, %r305;
	min.s32 	%r308, %r304, %r307;
	st.shared.u32 	[%r15], %r308;
	ld.shared.u32 	%r309, [%r15+4];
	ld.shared.u32 	%r310, [%r13+64];
	ld.shared.u32 	%r311, [%r21+4100];
	add.s32 	%r312, %r311, %r310;
	min.s32 	%r313, %r309, %r312;
	st.shared.u32 	[%r15+4], %r313;
	ld.shared.u32 	%r314, [%r15+8];
	ld.shared.u32 	%r315, [%r21+4104];
	add.s32 	%r316, %r315, %r310;
	min.s32 	%r317, %r314, %r316;
	st.shared.u32 	[%r15+8], %r317;
	ld.shared.u32 	%r318, [%r15+12];
	ld.shared.u32 	%r319, [%r21+4108];
	add.s32 	%r320, %r319, %r310;
	min.s32 	%r321, %r318, %r320;
	st.shared.u32 	[%r15+12], %r321;
	bar.sync 	0;
	ld.shared.u32 	%r322, [%r15];
	ld.shared.u32 	%r323, [%r13+68];
	ld.shared.u32 	%r324, [%r21+4352];
	add.s32 	%r325, %r324, %r323;
	min.s32 	%r326, %r322, %r325;
	st.shared.u32 	[%r15], %r326;
	ld.shared.u32 	%r327, [%r15+4];
	ld.shared.u32 	%r328, [%r21+4356];
	add.s32 	%r329, %r328, %r323;
	min.s32 	%r330, %r327, %r329;
	st.shared.u32 	[%r15+4], %r330;
	ld.shared.u32 	%r331, [%r15+8];
	ld.shared.u32 	%r332, [%r13+68];
	ld.shared.u32 	%r333, [%r21+4360];
	add.s32 	%r334, %r333, %r332;
	min.s32 	%r335, %r331, %r334;
	st.shared.u32 	[%r15+8], %r335;
	ld.shared.u32 	%r336, [%r15+12];
	ld.shared.u32 	%r337, [%r21+4364];
	add.s32 	%r338, %r337, %r332;
	min.s32 	%r339, %r336, %r338;
	st.shared.u32 	[%r15+12], %r339;
	bar.sync 	0;
	ld.shared.u32 	%r340, [%r15];
	ld.shared.u32 	%r341, [%r13+72];
	ld.shared.u32 	%r342, [%r21+4608];
	add.s32 	%r343, %r342, %r341;
	min.s32 	%r344, %r340, %r343;
	st.shared.u32 	[%r15], %r344;
	ld.shared.u32 	%r345, [%r15+4];
	ld.shared.u32 	%r346, [%r21+4612];
	add.s32 	%r347, %r346, %r341;
	min.s32 	%r348, %r345, %r347;
	st.shared.u32 	[%r15+4], %r348;
	ld.shared.u32 	%r349, [%r15+8];
	ld.shared.u32 	%r350, [%r21+4616];
	add.s32 	%r351, %r350, %r341;
	min.s32 	%r352, %r349, %r351;
	st.shared.u32 	[%r15+8], %r352;
	ld.shared.u32 	%r353, [%r15+12];
	ld.shared.u32 	%r354, [%r13+72];
	ld.shared.u32 	%r355, [%r21+4620];
	add.s32 	%r356, %r355, %r354;
	min.s32 	%r357, %r353, %r356;
	st.shared.u32 	[%r15+12], %r357;
	bar.sync 	0;
	ld.shared.u32 	%r358, [%r15];
	ld.shared.u32 	%r359, [%r13+76];
	ld.shared.u32 	%r360, [%r21+4864];
	add.s32 	%r361, %r360, %r359;
	min.s32 	%r362, %r358, %r361;
	st.shared.u32 	[%r15], %r362;
	ld.shared.u32 	%r363, [%r15+4];
	ld.shared.u32 	%r364, [%r21+4868];
	add.s32 	%r365, %r364, %r359;
	min.s32 	%r366, %r363, %r365;
	st.shared.u32 	[%r15+4], %r366;
	ld.shared.u32 	%r367, [%r15+8];
	ld.shared.u32 	%r368, [%r21+4872];
	add.s32 	%r369, %r368, %r359;
	min.s32 	%r370, %r367, %r369;
	st.shared.u32 	[%r15+8], %r370;
	ld.shared.u32 	%r371, [%r15+12];
	ld.shared.u32 	%r372, [%r21+4876];
	add.s32 	%r373, %r372, %r359;
	min.s32 	%r374, %r371, %r373;
	st.shared.u32 	[%r15+12], %r374;
	bar.sync 	0;
	ld.shared.u32 	%r375, [%r15];
	ld.shared.u32 	%r376, [%r13+80];
	ld.shared.u32 	%r377, [%r21+5120];
	add.s32 	%r378, %r377, %r376;
	min.s32 	%r379, %r375, %r378;
	st.shared.u32 	[%r15], %r379;
	ld.shared.u32 	%r380, [%r15+4];
	ld.shared.u32 	%r381, [%r13+80];
	ld.shared.u32 	%r382, [%r21+5124];
	add.s32 	%r383, %r382, %r381;
	min.s32 	%r384, %r380, %r383;
	st.shared.u32 	[%r15+4], %r384;
	ld.shared.u32 	%r385, [%r15+8];
	ld.shared.u32 	%r386, [%r21+5128];
	add.s32 	%r387, %r386, %r381;
	min.s32 	%r388, %r385, %r387;
	st.shared.u32 	[%r15+8], %r388;
	ld.shared.u32 	%r389, [%r15+12];
	ld.shared.u32 	%r390, [%r21+5132];
	add.s32 	%r391, %r390, %r381;
	min.s32 	%r392, %r389, %r391;
	st.shared.u32 	[%r15+12], %r392;
	bar.sync 	0;
	ld.shared.u32 	%r393, [%r15];
	ld.shared.u32 	%r394, [%r13+84];
	ld.shared.u32 	%r395, [%r21+5376];
	add.s32 	%r396, %r395, %r394;
	min.s32 	%r397, %r393, %r396;
	st.shared.u32 	[%r15], %r397;
	ld.shared.u32 	%r398, [%r15+4];
	ld.shared.u32 	%r399, [%r21+5380];
	add.s32 	%r400, %r399, %r394;
	min.s32 	%r401, %r398, %r400;
	st.shared.u32 	[%r15+4], %r401;
	ld.shared.u32 	%r402, [%r15+8];
	ld.shared.u32 	%r403, [%r13+84];
	ld.shared.u32 	%r404, [%r21+5384];
	add.s32 	%r405, %r404, %r403;
	min.s32 	%r406, %r402, %r405;
	st.shared.u32 	[%r15+8], %r406;
	ld.shared.u32 	%r407, [%r15+12];
	ld.shared.u32 	%r408, [%r21+5388];
	add.s32 	%r409, %r408, %r403;
	min.s32 	%r410, %r407, %r409;
	st.shared.u32 	[%r15+12], %r410;
	bar.sync 	0;
	ld.shared.u32 	%r411, [%r15];
	ld.shared.u32 	%r412, [%r13+88];
	ld.shared.u32 	%r413, [%r21+5632];
	add.s32 	%r414, %r413, %r412;
	min.s32 	%r415, %r411, %r414;
	st.shared.u32 	[%r15], %r415;
	ld.shared.u32 	%r416, [%r15+4];
	ld.shared.u32 	%r417, [%r21+5636];
	add.s32 	%r418, %r417, %r412;
	min.s32 	%r419, %r416, %r418;
	st.shared.u32 	[%r15+4], %r419;
	ld.shared.u32 	%r420, [%r15+8];
	ld.shared.u32 	%r421, [%r21+5640];
	add.s32 	%r422, %r421, %r412;
	min.s32 	%r423, %r420, %r422;
	st.shared.u32 	[%r15+8], %r423;
	ld.shared.u32 	%r424, [%r15+12];
	ld.shared.u32 	%r425, [%r13+88];
	ld.shared.u32 	%r426, [%r21+5644];
	add.s32 	%r427, %r426, %r425;
	min.s32 	%r428, %r424, %r427;
	st.shared.u32 	[%r15+12], %r428;
	bar.sync 	0;
	ld.shared.u32 	%r429, [%r15];
	ld.shared.u32 	%r430, [%r13+92];
	ld.shared.u32 	%r431, [%r21+5888];
	add.s32 	%r432, %r431, %r430;
	min.s32 	%r433, %r429, %r432;
	st.shared.u32 	[%r15], %r433;
	ld.shared.u32 	%r434, [%r15+4];
	ld.shared.u32 	%r435, [%r21+5892];
	add.s32 	%r436, %r435, %r430;
	min.s32 	%r437, %r434, %r436;
	st.shared.u32 	[%r15+4], %r437;
	ld.shared.u32 	%r438, [%r15+8];
	ld.shared.u32 	%r439, [%r21+5896];
	add.s32 	%r440, %r439, %r430;
	min.s32 	%r441, %r438, %r440;
	st.shared.u32 	[%r15+8], %r441;
	ld.shared.u32 	%r442, [%r15+12];
	ld.shared.u32 	%r443, [%r21+5900];
	add.s32 	%r444, %r443, %r430;
	min.s32 	%r445, %r442, %r444;
	st.shared.u32 	[%r15+12], %r445;
	bar.sync 	0;
	ld.shared.u32 	%r446, [%r15];
	ld.shared.u32 	%r447, [%r13+96];
	ld.shared.u32 	%r448, [%r21+6144];
	add.s32 	%r449, %r448, %r447;
	min.s32 	%r450, %r446, %r449;
	st.shared.u32 	[%r15], %r450;
	ld.shared.u32 	%r451, [%r15+4];
	ld.shared.u32 	%r452, [%r13+96];
	ld.shared.u32 	%r453, [%r21+6148];
	add.s32 	%r454, %r453, %r452;
	min.s32 	%r455, %r451, %r454;
	st.shared.u32 	[%r15+4], %r455;
	ld.shared.u32 	%r456, [%r15+8];
	ld.shared.u32 	%r457, [%r21+6152];
	add.s32 	%r458, %r457, %r452;
	min.s32 	%r459, %r456, %r458;
	st.shared.u32 	[%r15+8], %r459;
	ld.shared.u32 	%r460, [%r15+12];
	ld.shared.u32 	%r461, [%r21+6156];
	add.s32 	%r462, %r461, %r452;
	min.s32 	%r463, %r460, %r462;
	st.shared.u32 	[%r15+12], %r463;
	bar.sync 	0;
	ld.shared.u32 	%r464, [%r15];
	ld.shared.u32 	%r465, [%r13+100];
	ld.shared.u32 	%r466, [%r21+6400];
	add.s32 	%r467, %r466, %r465;
	min.s32 	%r468, %r464, %r467;
	st.shared.u32 	[%r15], %r468;
	ld.shared.u32 	%r469, [%r15+4];
	ld.shared.u32 	%r470, [%r21+6404];
	add.s32 	%r471, %r470, %r465;
	min.s32 	%r472, %r469, %r471;
	st.shared.u32 	[%r15+4], %r472;
	ld.shared.u32 	%r473, [%r15+8];
	ld.shared.u32 	%r474, [%r13+100];
	ld.shared.u32 	%r475, [%r21+6408];
	add.s32 	%r476, %r475, %r474;
	min.s32 	%r477, %r473, %r476;
	st.shared.u32 	[%r15+8], %r477;
	ld.shared.u32 	%r478, [%r15+12];
	ld.shared.u32 	%r479, [%r21+6412];
	add.s32 	%r480, %r479, %r474;
	min.s32 	%r481, %r478, %r480;
	st.shared.u32 	[%r15+12], %r481;
	bar.sync 	0;
	ld.shared.u32 	%r482, [%r15];
	ld.shared.u32 	%r483, [%r13+104];
	ld.shared.u32 	%r484, [%r21+6656];
	add.s32 	%r485, %r484, %r483;
	min.s32 	%r486, %r482, %r485;
	st.shared.u32 	[%r15], %r486;
	ld.shared.u32 	%r487, [%r15+4];
	ld.shared.u32 	%r488, [%r21+6660];
	add.s32 	%r489, %r488, %r483;
	min.s32 	%r490, %r487, %r489;
	st.shared.u32 	[%r15+4], %r490;
	ld.shared.u32 	%r491, [%r15+8];
	ld.shared.u32 	%r492, [%r21+6664];
	add.s32 	%r493, %r492, %r483;
	min.s32 	%r494, %r491, %r493;
	st.shared.u32 	[%r15+8], %r494;
	ld.shared.u32 	%r495, [%r15+12];
	ld.shared.u32 	%r496, [%r13+104];
	ld.shared.u32 	%r497, [%r21+6668];
	add.s32 	%r498, %r497, %r496;
	min.s32 	%r499, %r495, %r498;
	st.shared.u32 	[%r15+12], %r499;
	bar.sync 	0;
	ld.shared.u32 	%r500, [%r15];
	ld.shared.u32 	%r501, [%r13+108];
	ld.shared.u32 	%r502, [%r21+6912];
	add.s32 	%r503, %r502, %r501;
	min.s32 	%r504, %r500, %r503;
	st.shared.u32 	[%r15], %r504;
	ld.shared.u32 	%r505, [%r15+4];
	ld.shared.u32 	%r506, [%r21+6916];
	add.s32 	%r507, %r506, %r501;
	min.s32 	%r508, %r505, %r507;
	st.shared.u32 	[%r15+4], %r508;
	ld.shared.u32 	%r509, [%r15+8];
	ld.shared.u32 	%r510, [%r21+6920];
	add.s32 	%r511, %r510, %r501;
	min.s32 	%r512, %r509, %r511;
	st.shared.u32 	[%r15+8], %r512;
	ld.shared.u32 	%r513, [%r15+12];
	ld.shared.u32 	%r514, [%r21+6924];
	add.s32 	%r515, %r514, %r501;
	min.s32 	%r516, %r513, %r515;
	st.shared.u32 	[%r15+12], %r516;
	bar.sync 	0;
	ld.shared.u32 	%r517, [%r15];
	ld.shared.u32 	%r518, [%r13+112];
	ld.shared.u32 	%r519, [%r21+7168];
	add.s32 	%r520, %r519, %r518;
	min.s32 	%r521, %r517, %r520;
	st.shared.u32 	[%r15], %r521;
	ld.shared.u32 	%r522, [%r15+4];
	ld.shared.u32 	%r523, [%r13+112];
	ld.shared.u32 	%r524, [%r21+7172];
	add.s32 	%r525, %r524, %r523;
	min.s32 	%r526, %r522, %r525;
	st.shared.u32 	[%r15+4], %r526;
	ld.shared.u32 	%r527, [%r15+8];
	ld.shared.u32 	%r528, [%r21+7176];
	add.s32 	%r529, %r528, %r523;
	min.s32 	%r530, %r527, %r529;
	st.shared.u32 	[%r15+8], %r530;
	ld.shared.u32 	%r531, [%r15+12];
	ld.shared.u32 	%r532, [%r21+7180];
	add.s32 	%r533, %r532, %r523;
	min.s32 	%r534, %r531, %r533;
	st.shared.u32 	[%r15+12], %r534;
	bar.sync 	0;
	ld.shared.u32 	%r535, [%r15];
	ld.shared.u32 	%r536, [%r13+116];
	ld.shared.u32 	%r537, [%r21+7424];
	add.s32 	%r538, %r537, %r536;
	min.s32 	%r539, %r535, %r538;
	st.shared.u32 	[%r15], %r539;
	ld.shared.u32 	%r540, [%r15+4];
	ld.shared.u32 	%r541, [%r21+7428];
	add.s32 	%r542, %r541, %r536;
	min.s32 	%r543, %r540, %r542;
	st.shared.u32 	[%r15+4], %r543;
	ld.shared.u32 	%r544, [%r15+8];
	ld.shared.u32 	%r545, [%r13+116];
	ld.shared.u32 	%r546, [%r21+7432];
	add.s32 	%r547, %r546, %r545;
	min.s32 	%r548, %r544, %r547;
	st.shared.u32 	[%r15+8], %r548;
	ld.shared.u32 	%r549, [%r15+12];
	ld.shared.u32 	%r550, [%r21+7436];
	add.s32 	%r551, %r550, %r545;
	min.s32 	%r552, %r549, %r551;
	st.shared.u32 	[%r15+12], %r552;
	bar.sync 	0;
	ld.shared.u32 	%r553, [%r15];
	ld.shared.u32 	%r554, [%r13+120];
	ld.shared.u32 	%r555, [%r21+7680];
	add.s32 	%r556, %r555, %r554;
	min.s32 	%r557, %r553, %r556;
	st.shared.u32 	[%r15], %r557;
	ld.shared.u32 	%r558, [%r15+4];
	ld.shared.u32 	%r559, [%r21+7684];
	add.s32 	%r560, %r559, %r554;
	min.s32 	%r561, %r558, %r560;
	st.shared.u32 	[%r15+4], %r561;
	ld.shared.u32 	%r562, [%r15+8];
	ld.shared.u32 	%r563, [%r21+7688];
	add.s32 	%r564, %r563, %r554;
	min.s32 	%r565, %r562, %r564;
	st.shared.u32 	[%r15+8], %r565;
	ld.shared.u32 	%r566, [%r15+12];
	ld.shared.u32 	%r567, [%r13+120];
	ld.shared.u32 	%r568, [%r21+7692];
	add.s32 	%r569, %r568, %r567;
	min.s32 	%r570, %r566, %r569;
	st.shared.u32 	[%r15+12], %r570;
	bar.sync 	0;
	ld.shared.u32 	%r571, [%r15];
	ld.shared.u32 	%r572, [%r13+124];
	ld.shared.u32 	%r573, [%r21+7936];
	add.s32 	%r574, %r573, %r572;
	min.s32 	%r575, %r571, %r574;
	st.shared.u32 	[%r15], %r575;
	ld.shared.u32 	%r576, [%r15+4];
	ld.shared.u32 	%r577, [%r21+7940];
	add.s32 	%r578, %r577, %r572;
	min.s32 	%r579, %r576, %r578;
	st.shared.u32 	[%r15+4], %r579;
	ld.shared.u32 	%r580, [%r15+8];
	ld.shared.u32 	%r581, [%r21+7944];
	add.s32 	%r582, %r581, %r572;
	min.s32 	%r583, %r580, %r582;
	st.shared.u32 	[%r15+8], %r583;
	ld.shared.u32 	%r584, [%r15+12];
	ld.shared.u32 	%r585, [%r21+7948];
	add.s32 	%r586, %r585, %r572;
	min.s32 	%r587, %r584, %r586;
	st.shared.u32 	[%r15+12], %r587;
	bar.sync 	0;
	ld.shared.u32 	%r588, [%r15];
	ld.shared.u32 	%r589, [%r13+128];
	ld.shared.u32 	%r590, [%r21+8192];
	add.s32 	%r591, %r590, %r589;
	min.s32 	%r592, %r588, %r591;
	st.shared.u32 	[%r15], %r592;
	ld.shared.u32 	%r593, [%r15+4];
	ld.shared.u32 	%r594, [%r13+128];
	ld.shared.u32 	%r595, [%r21+8196];
	add.s32 	%r596, %r595, %r594;
	min.s32 	%r597, %r593, %r596;
	st.shared.u32 	[%r15+4], %r597;
	ld.shared.u32 	%r598, [%r15+8];
	ld.shared.u32 	%r599, [%r21+8200];
	add.s32 	%r600, %r599, %r594;
	min.s32 	%r601, %r598, %r600;
	st.shared.u32 	[%r15+8], %r601;
	ld.shared.u32 	%r602, [%r15+12];
	ld.shared.u32 	%r603, [%r21+8204];
	add.s32 	%r604, %r603, %r594;
	min.s32 	%r605, %r602, %r604;
	st.shared.u32 	[%r15+12], %r605;
	bar.sync 	0;
	ld.shared.u32 	%r606, [%r15];
	ld.shared.u32 	%r607, [%r13+132];
	ld.shared.u32 	%r608, [%r21+8448];
	add.s32 	%r609, %r608, %r607;
	min.s32 	%r610, %r606, %r609;
	st.shared.u32 	[%r15], %r610;
	ld.shared.u32 	%r611, [%r15+4];
	ld.shared.u32 	%r612, [%r21+8452];
	add.s32 	%r613, %r612, %r607;
	min.s32 	%r614, %r611, %r613;
	st.shared.u32 	[%r15+4], %r614;
	ld.shared.u32 	%r615, [%r15+8];
	ld.shared.u32 	%r616, [%r13+132];
	ld.shared.u32 	%r617, [%r21+8456];
	add.s32 	%r618, %r617, %r616;
	min.s32 	%r619, %r615, %r618;
	st.shared.u32 	[%r15+8], %r619;
	ld.shared.u32 	%r620, [%r15+12];
	ld.shared.u32 	%r621, [%r21+8460];
	add.s32 	%r622, %r621, %r616;
	min.s32 	%r623, %r620, %r622;
	st.shared.u32 	[%r15+12], %r623;
	bar.sync 	0;
	ld.shared.u32 	%r624, [%r15];
	ld.shared.u32 	%r625, [%r13+136];
	ld.shared.u32 	%r626, [%r21+8704];
	add.s32 	%r627, %r626, %r625;
	min.s32 	%r628, %r624, %r627;
	st.shared.u32 	[%r15], %r628;
	ld.shared.u32 	%r629, [%r15+4];
	ld.shared.u32 	%r630, [%r21+8708];
	add.s32 	%r631, %r630, %r625;
	min.s32 	%r632, %r629, %r631;
	st.shared.u32 	[%r15+4], %r632;
	ld.shared.u32 	%r633, [%r15+8];
	ld.shared.u32 	%r634, [%r21+8712];
	add.s32 	%r635, %r634, %r625;
	min.s32 	%r636, %r633, %r635;
	st.shared.u32 	[%r15+8], %r636;
	ld.shared.u32 	%r637, [%r15+12];
	ld.shared.u32 	%r638, [%r13+136];
	ld.shared.u32 	%r639, [%r21+8716];
	add.s32 	%r640, %r639, %r638;
	min.s32 	%r641, %r637, %r640;
	st.shared.u32 	[%r15+12], %r641;
	bar.sync 	0;
	ld.shared.u32 	%r642, [%r15];
	ld.shared.u32 	%r643, [%r13+140];
	ld.shared.u32 	%r644, [%r21+8960];
	add.s32 	%r645, %r644, %r643;
	min.s32 	%r646, %r642, %r645;
	st.shared.u32 	[%r15], %r646;
	ld.shared.u32 	%r647, [%r15+4];
	ld.shared.u32 	%r648, [%r21+8964];
	add.s32 	%r649, %r648, %r643;
	min.s32 	%r650, %r647, %r649;
	st.shared.u32 	[%r15+4], %r650;
	ld.shared.u32 	%r651, [%r15+8];
	ld.shared.u32 	%r652, [%r21+8968];
	add.s32 	%r653, %r652, %r643;
	min.s32 	%r654, %r651, %r653;
	st.shared.u32 	[%r15+8], %r654;
	ld.shared.u32 	%r655, [%r15+12];
	ld.shared.u32 	%r656, [%r21+8972];
	add.s32 	%r657, %r656, %r643;
	min.s32 	%r658, %r655, %r657;
	st.shared.u32 	[%r15+12], %r658;
	bar.sync 	0;
	ld.shared.u32 	%r659, [%r15];
	ld.shared.u32 	%r660, [%r13+144];
	ld.shared.u32 	%r661, [%r21+9216];
	add.s32 	%r662, %r661, %r660;
	min.s32 	%r663, %r659, %r662;
	st.shared.u32 	[%r15], %r663;
	ld.shared.u32 	%r664, [%r15+4];
	ld.shared.u32 	%r665, [%r13+144];
	ld.shared.u32 	%r666, [%r21+9220];
	add.s32 	%r667, %r666, %r665;
	min.s32 	%r668, %r664, %r667;
	st.shared.u32 	[%r15+4], %r668;
	ld.shared.u32 	%r669, [%r15+8];
	ld.shared.u32 	%r670, [%r21+9224];
	add.s32 	%r671, %r670, %r665;
	min.s32 	%r672, %r669, %r671;
	st.shared.u32 	[%r15+8], %r672;
	ld.shared.u32 	%r673, [%r15+12];
	ld.shared.u32 	%r674, [%r21+9228];
	add.s32 	%r675, %r674, %r665;
	min.s32 	%r676, %r673, %r675;
	st.shared.u32 	[%r15+12], %r676;
	bar.sync 	0;
	ld.shared.u32 	%r677, [%r15];
	ld.shared.u32 	%r678, [%r13+148];
	ld.shared.u32 	%r679, [%r21+9472];
	add.s32 	%r680, %r679, %r678;
	min.s32 	%r681, %r677, %r680;
	st.shared.u32 	[%r15], %r681;
	ld.shared.u32 	%r682, [%r15+4];
	ld.shared.u32 	%r683, [%r21+9476];
	add.s32 	%r684, %r683, %r678;
	min.s32 	%r685, %r682, %r684;
	st.shared.u32 	[%r15+4], %r685;
	ld.shared.u32 	%r686, [%r15+8];
	ld.shared.u32 	%r687, [%r13+148];
	ld.shared.u32 	%r688, [%r21+9480];
	add.s32 	%r689, %r688, %r687;
	min.s32 	%r690, %r686, %r689;
	st.shared.u32 	[%r15+8], %r690;
	ld.shared.u32 	%r691, [%r15+12];
	ld.shared.u32 	%r692, [%r21+9484];
	add.s32 	%r693, %r692, %r687;
	min.s32 	%r694, %r691, %r693;
	st.shared.u32 	[%r15+12], %r694;
	bar.sync 	0;
	ld.shared.u32 	%r695, [%r15];
	ld.shared.u32 	%r696, [%r13+152];
	ld.shared.u32 	%r697, [%r21+9728];
	add.s32 	%r698, %r697, %r696;
	min.s32 	%r699, %r695, %r698;
	st.shared.u32 	[%r15], %r699;
	ld.shared.u32 	%r700, [%r15+4];
	ld.shared.u32 	%r701, [%r21+9732];
	add.s32 	%r702, %r701, %r696;
	min.s32 	%r703, %r700, %r702;
	st.shared.u32 	[%r15+4], %r703;
	ld.shared.u32 	%r704, [%r15+8];
	ld.shared.u32 	%r705, [%r21+9736];
	add.s32 	%r706, %r705, %r696;
	min.s32 	%r707, %r704, %r706;
	st.shared.u32 	[%r15+8], %r707;
	ld.shared.u32 	%r708, [%r15+12];
	ld.shared.u32 	%r709, [%r13+152];
	ld.shared.u32 	%r710, [%r21+9740];
	add.s32 	%r711, %r710, %r709;
	min.s32 	%r712, %r708, %r711;
	st.shared.u32 	[%r15+12], %r712;
	bar.sync 	0;
	ld.shared.u32 	%r713, [%r15];
	ld.shared.u32 	%r714, [%r13+156];
	ld.shared.u32 	%r715, [%r21+9984];
	add.s32 	%r716, %r715, %r714;
	min.s32 	%r717, %r713, %r716;
	st.shared.u32 	[%r15], %r717;
	ld.shared.u32 	%r718, [%r15+4];
	ld.shared.u32 	%r719, [%r21+9988];
	add.s32 	%r720, %r719, %r714;
	min.s32 	%r721, %r718, %r720;
	st.shared.u32 	[%r15+4], %r721;
	ld.shared.u32 	%r722, [%r15+8];
	ld.shared.u32 	%r723, [%r21+9992];
	add.s32 	%r724, %r723, %r714;
	min.s32 	%r725, %r722, %r724;
	st.shared.u32 	[%r15+8], %r725;
	ld.shared.u32 	%r726, [%r15+12];
	ld.shared.u32 	%r727, [%r21+9996];
	add.s32 	%r728, %r727, %r714;
	min.s32 	%r729, %r726, %r728;
	st.shared.u32 	[%r15+12], %r729;
	bar.sync 	0;
	ld.shared.u32 	%r730, [%r15];
	ld.shared.u32 	%r731, [%r13+160];
	ld.shared.u32 	%r732, [%r21+10240];
	add.s32 	%r733, %r732, %r731;
	min.s32 	%r734, %r730, %r733;
	st.shared.u32 	[%r15], %r734;
	ld.shared.u32 	%r735, [%r15+4];
	ld.shared.u32 	%r736, [%r13+160];
	ld.shared.u32 	%r737, [%r21+10244];
	add.s32 	%r738, %r737, %r736;
	min.s32 	%r739, %r735, %r738;
	st.shared.u32 	[%r15+4], %r739;
	ld.shared.u32 	%r740, [%r15+8];
	ld.shared.u32 	%r741, [%r21+10248];
	add.s32 	%r742, %r741, %r736;
	min.s32 	%r743, %r740, %r742;
	st.shared.u32 	[%r15+8], %r743;
	ld.shared.u32 	%r744, [%r15+12];
	ld.shared.u32 	%r745, [%r21+10252];
	add.s32 	%r746, %r745, %r736;
	min.s32 	%r747, %r744, %r746;
	st.shared.u32 	[%r15+12], %r747;
	bar.sync 	0;
	ld.shared.u32 	%r748, [%r15];
	ld.shared.u32 	%r749, [%r13+164];
	ld.shared.u32 	%r750, [%r21+10496];
	add.s32 	%r751, %r750, %r749;
	min.s32 	%r752, %r748, %r751;
	st.shared.u32 	[%r15], %r752;
	ld.shared.u32 	%r753, [%r15+4];
	ld.shared.u32 	%r754, [%r21+10500];
	add.s32 	%r755, %r754, %r749;
	min.s32 	%r756, %r753, %r755;
	st.shared.u32 	[%r15+4], %r756;
	ld.shared.u32 	%r757, [%r15+8];
	ld.shared.u32 	%r758, [%r13+164];
	ld.shared.u32 	%r759, [%r21+10504];
	add.s32 	%r760, %r759, %r758;
	min.s32 	%r761, %r757, %r760;
	st.shared.u32 	[%r15+8], %r761;
	ld.shared.u32 	%r762, [%r15+12];
	ld.shared.u32 	%r763, [%r21+10508];
	add.s32 	%r764, %r763, %r758;
	min.s32 	%r765, %r762, %r764;
	st.shared.u32 	[%r15+12], %r765;
	bar.sync 	0;
	ld.shared.u32 	%r766, [%r15];
	ld.shared.u32 	%r767, [%r13+168];
	ld.shared.u32 	%r768, [%r21+10752];
	add.s32 	%r769, %r768, %r767;
	min.s32 	%r770, %r766, %r769;
	st.shared.u32 	[%r15], %r770;
	ld.shared.u32 	%r771, [%r15+4];
	ld.shared.u32 	%r772, [%r21+10756];
	add.s32 	%r773, %r772, %r767;
	min.s32 	%r774, %r771, %r773;
	st.shared.u32 	[%r15+4], %r774;
	ld.shared.u32 	%r775, [%r15+8];
	ld.shared.u32 	%r776, [%r21+10760];
	add.s32 	%r777, %r776, %r767;
	min.s32 	%r778, %r775, %r777;
	st.shared.u32 	[%r15+8], %r778;
	ld.shared.u32 	%r779, [%r15+12];
	ld.shared.u32 	%r780, [%r13+168];
	ld.shared.u32 	%r781, [%r21+10764];
	add.s32 	%r782, %r781, %r780;
	min.s32 	%r783, %r779, %r782;
	st.shared.u32 	[%r15+12], %r783;
	bar.sync 	0;
	ld.shared.u32 	%r784, [%r15];
	ld.shared.u32 	%r785, [%r13+172];
	ld.shared.u32 	%r786, [%r21+11008];
	add.s32 	%r787, %r786, %r785;
	min.s32 	%r788, %r784, %r787;
	st.shared.u32 	[%r15], %r788;
	ld.shared.u32 	%r789, [%r15+4];
	ld.shared.u32 	%r790, [%r21+11012];
	add.s32 	%r791, %r790, %r785;
	min.s32 	%r792, %r789, %r791;
	st.shared.u32 	[%r15+4], %r792;
	ld.shared.u32 	%r793, [%r15+8];
	ld.shared.u32 	%r794, [%r21+11016];
	add.s32 	%r795, %r794, %r785;
	min.s32 	%r796, %r793, %r795;
	st.shared.u32 	[%r15+8], %r796;
	ld.shared.u32 	%r797, [%r15+12];
	ld.shared.u32 	%r798, [%r21+11020];
	add.s32 	%r799, %r798, %r785;
	min.s32 	%r800, %r797, %r799;
	st.shared.u32 	[%r15+12], %r800;
	bar.sync 	0;
	ld.shared.u32 	%r801, [%r15];
	ld.shared.u32 	%r802, [%r13+176];
	ld.shared.u32 	%r803, [%r21+11264];
	add.s32 	%r804, %r803, %r802;
	min.s32 	%r805, %r801, %r804;
	st.shared.u32 	[%r15], %r805;
	ld.shared.u32 	%r806, [%r15+4];
	ld.shared.u32 	%r807, [%r13+176];
	ld.shared.u32 	%r808, [%r21+11268];
	add.s32 	%r809, %r808, %r807;
	min.s32 	%r810, %r806, %r809;
	st.shared.u32 	[%r15+4], %r810;
	ld.shared.u32 	%r811, [%r15+8];
	ld.shared.u32 	%r812, [%r21+11272];
	add.s32 	%r813, %r812, %r807;
	min.s32 	%r814, %r811, %r813;
	st.shared.u32 	[%r15+8], %r814;
	ld.shared.u32 	%r815, [%r15+12];
	ld.shared.u32 	%r816, [%r21+11276];
	add.s32 	%r817, %r816, %r807;
	min.s32 	%r818, %r815, %r817;
	st.shared.u32 	[%r15+12], %r818;
	bar.sync 	0;
	ld.shared.u32 	%r819, [%r15];
	ld.shared.u32 	%r820, [%r13+180];
	ld.shared.u32 	%r821, [%r21+11520];
	add.s32 	%r822, %r821, %r820;
	min.s32 	%r823, %r819, %r822;
	st.shared.u32 	[%r15], %r823;
	ld.shared.u32 	%r824, [%r15+4];
	ld.shared.u32 	%r825, [%r21+11524];
	add.s32 	%r826, %r825, %r820;
	min.s32 	%r827, %r824, %r826;
	st.shared.u32 	[%r15+4], %r827;
	ld.shared.u32 	%r828, [%r15+8];
	ld.shared.u32 	%r829, [%r13+180];
	ld.shared.u32 	%r830, [%r21+11528];
	add.s32 	%r831, %r830, %r829;
	min.s32 	%r832, %r828, %r831;
	st.shared.u32 	[%r15+8], %r832;
	ld.shared.u32 	%r833, [%r15+12];
	ld.shared.u32 	%r834, [%r21+11532];
	add.s32 	%r835, %r834, %r829;
	min.s32 	%r836, %r833, %r835;
	st.shared.u32 	[%r15+12], %r836;
	bar.sync 	0;
	ld.shared.u32 	%r837, [%r15];
	ld.shared.u32 	%r838, [%r13+184];
	ld.shared.u32 	%r839, [%r21+11776];
	add.s32 	%r840, %r839, %r838;
	min.s32 	%r841, %r837, %r840;
	st.shared.u32 	[%r15], %r841;
	ld.shared.u32 	%r842, [%r15+4];
	ld.shared.u32 	%r843, [%r21+11780];
	add.s32 	%r844, %r843, %r838;
	min.s32 	%r845, %r842, %r844;
	st.shared.u32 	[%r15+4], %r845;
	ld.shared.u32 	%r846, [%r15+8];
	ld.shared.u32 	%r847, [%r21+11784];
	add.s32 	%r848, %r847, %r838;
	min.s32 	%r849, %r846, %r848;
	st.shared.u32 	[%r15+8], %r849;
	ld.shared.u32 	%r850, [%r15+12];
	ld.shared.u32 	%r851, [%r13+184];
	ld.shared.u32 	%r852, [%r21+11788];
	add.s32 	%r853, %r852, %r851;
	min.s32 	%r854, %r850, %r853;
	st.shared.u32 	[%r15+12], %r854;
	bar.sync 	0;
	ld.shared.u32 	%r855, [%r15];
	ld.shared.u32 	%r856, [%r13+188];
	ld.shared.u32 	%r857, [%r21+12032];
	add.s32 	%r858, %r857, %r856;
	min.s32 	%r859, %r855, %r858;
	st.shared.u32 	[%r15], %r859;
	ld.shared.u32 	%r860, [%r15+4];
	ld.shared.u32 	%r861, [%r21+12036];
	add.s32 	%r862, %r861, %r856;
	min.s32 	%r863, %r860, %r862;
	st.shared.u32 	[%r15+4], %r863;
	ld.shared.u32 	%r864, [%r15+8];
	ld.shared.u32 	%r865, [%r21+12040];
	add.s32 	%r866, %r865, %r856;
	min.s32 	%r867, %r864, %r866;
	st.shared.u32 	[%r15+8], %r867;
	ld.shared.u32 	%r868, [%r15+12];
	ld.shared.u32 	%r869, [%r21+12044];
	add.s32 	%r870, %r869, %r856;
	min.s32 	%r871, %r868, %r870;
	st.shared.u32 	[%r15+12], %r871;
	bar.sync 	0;
	ld.shared.u32 	%r872, [%r15];
	ld.shared.u32 	%r873, [%r13+192];
	ld.shared.u32 	%r874, [%r21+12288];
	add.s32 	%r875, %r874, %r873;
	min.s32 	%r876, %r872, %r875;
	st.shared.u32 	[%r15], %r876;
	ld.shared.u32 	%r877, [%r15+4];
	ld.shared.u32 	%r878, [%r13+192];
	ld.shared.u32 	%r879, [%r21+12292];
	add.s32 	%r880, %r879, %r878;
	min.s32 	%r881, %r877, %r880;
	st.shared.u32 	[%r15+4], %r881;
	ld.shared.u32 	%r882, [%r15+8];
	ld.shared.u32 	%r883, [%r21+12296];
	add.s32 	%r884, %r883, %r878;
	min.s32 	%r885, %r882, %r884;
	st.shared.u32 	[%r15+8], %r885;
	ld.shared.u32 	%r886, [%r15+12];
	ld.shared.u32 	%r887, [%r21+12300];
	add.s32 	%r888, %r887, %r878;
	min.s32 	%r889, %r886, %r888;
	st.shared.u32 	[%r15+12], %r889;
	bar.sync 	0;
	ld.shared.u32 	%r890, [%r15];
	ld.shared.u32 	%r891, [%r13+196];
	ld.shared.u32 	%r892, [%r21+12544];
	add.s32 	%r893, %r892, %r891;
	min.s32 	%r894, %r890, %r893;
	st.shared.u32 	[%r15], %r894;
	ld.shared.u32 	%r895, [%r15+4];
	ld.shared.u32 	%r896, [%r21+12548];
	add.s32 	%r897, %r896, %r891;
	min.s32 	%r898, %r895, %r897;
	st.shared.u32 	[%r15+4], %r898;
	ld.shared.u32 	%r899, [%r15+8];
	ld.shared.u32 	%r900, [%r13+196];
	ld.shared.u32 	%r901, [%r21+12552];
	add.s32 	%r902, %r901, %r900;
	min.s32 	%r903, %r899, %r902;
	st.shared.u32 	[%r15+8], %r903;
	ld.shared.u32 	%r904, [%r15+12];
	ld.shared.u32 	%r905, [%r21+12556];
	add.s32 	%r906, %r905, %r900;
	min.s32 	%r907, %r904, %r906;
	st.shared.u32 	[%r15+12], %r907;
	bar.sync 	0;
	ld.shared.u32 	%r908, [%r15];
	ld.shared.u32 	%r909, [%r13+200];
	ld.shared.u32 	%r910, [%r21+12800];
	add.s32 	%r911, %r910, %r909;
	min.s32 	%r912, %r908, %r911;
	st.shared.u32 	[%r15], %r912;
	ld.shared.u32 	%r913, [%r15+4];
	ld.shared.u32 	%r914, [%r21+12804];
	add.s32 	%r915, %r914, %r909;
	min.s32 	%r916, %r913, %r915;
	st.shared.u32 	[%r15+4], %r916;
	ld.shared.u32 	%r917, [%r15+8];
	ld.shared.u32 	%r918, [%r21+12808];
	add.s32 	%r919, %r918, %r909;
	min.s32 	%r920, %r917, %r919;
	st.shared.u32 	[%r15+8], %r920;
	ld.shared.u32 	%r921, [%r15+12];
	ld.shared.u32 	%r922, [%r13+200];
	ld.shared.u32 	%r923, [%r21+12812];
	add.s32 	%r924, %r923, %r922;
	min.s32 	%r925, %r921, %r924;
	st.shared.u32 	[%r15+12], %r925;
	bar.sync 	0;
	ld.shared.u32 	%r926, [%r15];
	ld.shared.u32 	%r927, [%r13+204];
	ld.shared.u32 	%r928, [%r21+13056];
	add.s32 	%r929, %r928, %r927;
	min.s32 	%r930, %r926, %r929;
	st.shared.u32 	[%r15], %r930;
	ld.shared.u32 	%r931, [%r15+4];
	ld.shared.u32 	%r932, [%r21+13060];
	add.s32 	%r933, %r932, %r927;
	min.s32 	%r934, %r931, %r933;
	st.shared.u32 	[%r15+4], %r934;
	ld.shared.u32 	%r935, [%r15+8];
	ld.shared.u32 	%r936, [%r21+13064];
	add.s32 	%r937, %r936, %r927;
	min.s32 	%r938, %r935, %r937;
	st.shared.u32 	[%r15+8], %r938;
	ld.shared.u32 	%r939, [%r15+12];
	ld.shared.u32 	%r940, [%r21+13068];
	add.s32 	%r941, %r940, %r927;
	min.s32 	%r942, %r939, %r941;
	st.shared.u32 	[%r15+12], %r942;
	bar.sync 	0;
	ld.shared.u32 	%r943, [%r15];
	ld.shared.u32 	%r944, [%r13+208];
	ld.shared.u32 	%r945, [%r21+13312];
	add.s32 	%r946, %r945, %r944;
	min.s32 	%r947, %r943, %r946;
	st.shared.u32 	[%r15], %r947;
	ld.shared.u32 	%r948, [%r15+4];
	ld.shared.u32 	%r949, [%r13+208];
	ld.shared.u32 	%r950, [%r21+13316];
	add.s32 	%r951, %r950, %r949;
	min.s32 	%r952, %r948, %r951;
	st.shared.u32 	[%r15+4], %r952;
	ld.shared.u32 	%r953, [%r15+8];
	ld.shared.u32 	%r954, [%r21+13320];
	add.s32 	%r955, %r954, %r949;
	min.s32 	%r956, %r953, %r955;
	st.shared.u32 	[%r15+8], %r956;
	ld.shared.u32 	%r957, [%r15+12];
	ld.shared.u32 	%r958, [%r21+13324];
	add.s32 	%r959, %r958, %r949;
	min.s32 	%r960, %r957, %r959;
	st.shared.u32 	[%r15+12], %r960;
	bar.sync 	0;
	ld.shared.u32 	%r961, [%r15];
	ld.shared.u32 	%r962, [%r13+212];
	ld.shared.u32 	%r963, [%r21+13568];
	add.s32 	%r964, %r963, %r962;
	min.s32 	%r965, %r961, %r964;
	st.shared.u32 	[%r15], %r965;
	ld.shared.u32 	%r966, [%r15+4];
	ld.shared.u32 	%r967, [%r21+13572];
	add.s32 	%r968, %r967, %r962;
	min.s32 	%r969, %r966, %r968;
	st.shared.u32 	[%r15+4], %r969;
	ld.shared.u32 	%r970, [%r15+8];
	ld.shared.u32 	%r971, [%r13+212];
	ld.shared.u32 	%r972, [%r21+13576];
	add.s32 	%r973, %r972, %r971;
	min.s32 	%r974, %r970, %r973;
	st.shared.u32 	[%r15+8], %r974;
	ld.shared.u32 	%r975, [%r15+12];
	ld.shared.u32 	%r976, [%r21+13580];
	add.s32 	%r977, %r976, %r971;
	min.s32 	%r978, %r975, %r977;
	st.shared.u32 	[%r15+12], %r978;
	bar.sync 	0;
	ld.shared.u32 	%r979, [%r15];
	ld.shared.u32 	%r980, [%r13+216];
	ld.shared.u32 	%r981, [%r21+13824];
	add.s32 	%r982, %r981, %r980;
	min.s32 	%r983, %r979, %r982;
	st.shared.u32 	[%r15], %r983;
	ld.shared.u32 	%r984, [%r15+4];
	ld.shared.u32 	%r985, [%r21+13828];
	add.s32 	%r986, %r985, %r980;
	min.s32 	%r987, %r984, %r986;
	st.shared.u32 	[%r15+4], %r987;
	ld.shared.u32 	%r988, [%r15+8];
	ld.shared.u32 	%r989, [%r21+13832];
	add.s32 	%r990, %r989, %r980;
	min.s32 	%r991, %r988, %r990;
	st.shared.u32 	[%r15+8], %r991;
	ld.shared.u32 	%r992, [%r15+12];
	ld.shared.u32 	%r993, [%r13+216];
	ld.shared.u32 	%r994, [%r21+13836];
	add.s32 	%r995, %r994, %r993;
	min.s32 	%r996, %r992, %r995;
	st.shared.u32 	[%r15+12], %r996;
	bar.sync 	0;
	ld.shared.u32 	%r997, [%r15];
	ld.shared.u32 	%r998, [%r13+220];
	ld.shared.u32 	%r999, [%r21+14080];
	add.s32 	%r1000, %r999, %r998;
	min.s32 	%r1001, %r997, %r1000;
	st.shared.u32 	[%r15], %r1001;
	ld.shared.u32 	%r1002, [%r15+4];
	ld.shared.u32 	%r1003, [%r21+14084];
	add.s32 	%r1004, %r1003, %r998;
	min.s32 	%r1005, %r1002, %r1004;
	st.shared.u32 	[%r15+4], %r1005;
	ld.shared.u32 	%r1006, [%r15+8];
	ld.shared.u32 	%r1007, [%r21+14088];
	add.s32 	%r1008, %r1007, %r998;
	min.s32 	%r1009, %r1006, %r1008;
	st.shared.u32 	[%r15+8], %r1009;
	ld.shared.u32 	%r1010, [%r15+12];
	ld.shared.u32 	%r1011, [%r21+14092];
	add.s32 	%r1012, %r1011, %r998;
	min.s32 	%r1013, %r1010, %r1012;
	st.shared.u32 	[%r15+12], %r1013;
	bar.sync 	0;
	ld.shared.u32 	%r1014, [%r15];
	ld.shared.u32 	%r1015, [%r13+224];
	ld.shared.u32 	%r1016, [%r21+14336];
	add.s32 	%r1017, %r1016, %r1015;
	min.s32 	%r1018, %r1014, %r1017;
	st.shared.u32 	[%r15], %r1018;
	ld.shared.u32 	%r1019, [%r15+4];
	ld.shared.u32 	%r1020, [%r13+224];
	ld.shared.u32 	%r1021, [%r21+14340];
	add.s32 	%r1022, %r1021, %r1020;
	min.s32 	%r1023, %r1019, %r1022;
	st.shared.u32 	[%r15+4], %r1023;
	ld.shared.u32 	%r1024, [%r15+8];
	ld.shared.u32 	%r1025, [%r21+14344];
	add.s32 	%r1026, %r1025, %r1020;
	min.s32 	%r1027, %r1024, %r1026;
	st.shared.u32 	[%r15+8], %r1027;
	ld.shared.u32 	%r1028, [%r15+12];
	ld.shared.u32 	%r1029, [%r21+14348];
	add.s32 	%r1030, %r1029, %r1020;
	min.s32 	%r1031, %r1028, %r1030;
	st.shared.u32 	[%r15+12], %r1031;
	bar.sync 	0;
	ld.shared.u32 	%r1032, [%r15];
	ld.shared.u32 	%r1033, [%r13+228];
	ld.shared.u32 	%r1034, [%r21+14592];
	add.s32 	%r1035, %r1034, %r1033;
	min.s32 	%r1036, %r1032, %r1035;
	st.shared.u32 	[%r15], %r1036;
	ld.shared.u32 	%r1037, [%r15+4];
	ld.shared.u32 	%r1038, [%r21+14596];
	add.s32 	%r1039, %r1038, %r1033;
	min.s32 	%r1040, %r1037, %r1039;
	st.shared.u32 	[%r15+4], %r1040;
	ld.shared.u32 	%r1041, [%r15+8];
	ld.shared.u32 	%r1042, [%r13+228];
	ld.shared.u32 	%r1043, [%r21+14600];
	add.s32 	%r1044, %r1043, %r1042;
	min.s32 	%r1045, %r1041, %r1044;
	st.shared.u32 	[%r15+8], %r1045;
	ld.shared.u32 	%r1046, [%r15+12];
	ld.shared.u32 	%r1047, [%r21+14604];
	add.s32 	%r1048, %r1047, %r1042;
	min.s32 	%r1049, %r1046, %r1048;
	st.shared.u32 	[%r15+12], %r1049;
	bar.sync 	0;
	ld.shared.u32 	%r1050, [%r15];
	ld.shared.u32 	%r1051, [%r13+232];
	ld.shared.u32 	%r1052, [%r21+14848];
	add.s32 	%r1053, %r1052, %r1051;
	min.s32 	%r1054, %r1050, %r1053;
	st.shared.u32 	[%r15], %r1054;
	ld.shared.u32 	%r1055, [%r15+4];
	ld.shared.u32 	%r1056, [%r21+14852];
	add.s32 	%r1057, %r1056, %r1051;
	min.s32 	%r1058, %r1055, %r1057;
	st.shared.u32 	[%r15+4], %r1058;
	ld.shared.u32 	%r1059, [%r15+8];
	ld.shared.u32 	%r1060, [%r21+14856];
	add.s32 	%r1061, %r1060, %r1051;
	min.s32 	%r1062, %r1059, %r1061;
	st.shared.u32 	[%r15+8], %r1062;
	ld.shared.u32 	%r1063, [%r15+12];
	ld.shared.u32 	%r1064, [%r13+232];
	ld.shared.u32 	%r1065, [%r21+14860];
	add.s32 	%r1066, %r1065, %r1064;
	min.s32 	%r1067, %r1063, %r1066;
	st.shared.u32 	[%r15+12], %r1067;
	bar.sync 	0;
	ld.shared.u32 	%r1068, [%r15];
	ld.shared.u32 	%r1069, [%r13+236];
	ld.shared.u32 	%r1070, [%r21+15104];
	add.s32 	%r1071, %r1070, %r1069;
	min.s32 	%r1072, %r1068, %r1071;
	st.shared.u32 	[%r15], %r1072;
	ld.shared.u32 	%r1073, [%r15+4];
	ld.shared.u32 	%r1074, [%r21+15108];
	add.s32 	%r1075, %r1074, %r1069;
	min.s32 	%r1076, %r1073, %r1075;
	st.shared.u32 	[%r15+4], %r1076;
	ld.shared.u32 	%r1077, [%r15+8];
	ld.shared.u32 	%r1078, [%r21+15112];
	add.s32 	%r1079, %r1078, %r1069;
	min.s32 	%r1080, %r1077, %r1079;
	st.shared.u32 	[%r15+8], %r1080;
	ld.shared.u32 	%r1081, [%r15+12];
	ld.shared.u32 	%r1082, [%r21+15116];
	add.s32 	%r1083, %r1082, %r1069;
	min.s32 	%r1084, %r1081, %r1083;
	st.shared.u32 	[%r15+12], %r1084;
	bar.sync 	0;
	ld.shared.u32 	%r1085, [%r15];
	ld.shared.u32 	%r1086, [%r13+240];
	ld.shared.u32 	%r1087, [%r21+15360];
	add.s32 	%r1088, %r1087, %r1086;
	min.s32 	%r1089, %r1085, %r1088;
	st.shared.u32 	[%r15], %r1089;
	ld.shared.u32 	%r1090, [%r15+4];
	ld.shared.u32 	%r1091, [%r13+240];
	ld.shared.u32 	%r1092, [%r21+15364];
	add.s32 	%r1093, %r1092, %r1091;
	min.s32 	%r1094, %r1090, %r1093;
	st.shared.u32 	[%r15+4], %r1094;
	ld.shared.u32 	%r1095, [%r15+8];
	ld.shared.u32 	%r1096, [%r21+15368];
	add.s32 	%r1097, %r1096, %r1091;
	min.s32 	%r1098, %r1095, %r1097;
	st.shared.u32 	[%r15+8], %r1098;
	ld.shared.u32 	%r1099, [%r15+12];
	ld.shared.u32 	%r1100, [%r21+15372];
	add.s32 	%r1101, %r1100, %r1091;
	min.s32 	%r1102, %r1099, %r1101;
	st.shared.u32 	[%r15+12], %r1102;
	bar.sync 	0;
	ld.shared.u32 	%r1103, [%r15];
	ld.shared.u32 	%r1104, [%r13+244];
	ld.shared.u32 	%r1105, [%r21+15616];
	add.s32 	%r1106, %r1105, %r1104;
	min.s32 	%r1107, %r1103, %r1106;
	st.shared.u32 	[%r15], %r1107;
	ld.shared.u32 	%r1108, [%r15+4];
	ld.shared.u32 	%r1109, [%r21+15620];
	add.s32 	%r1110, %r1109, %r1104;
	min.s32 	%r1111, %r1108, %r1110;
	st.shared.u32 	[%r15+4], %r1111;
	ld.shared.u32 	%r1112, [%r15+8];
	ld.shared.u32 	%r1113, [%r13+244];
	ld.shared.u32 	%r1114, [%r21+15624];
	add.s32 	%r1115, %r1114, %r1113;
	min.s32 	%r1116, %r1112, %r1115;
	st.shared.u32 	[%r15+8], %r1116;
	ld.shared.u32 	%r1117, [%r15+12];
	ld.shared.u32 	%r1118, [%r21+15628];
	add.s32 	%r1119, %r1118, %r1113;
	min.s32 	%r1120, %r1117, %r1119;
	st.shared.u32 	[%r15+12], %r1120;
	bar.sync 	0;
	ld.shared.u32 	%r1121, [%r15];
	ld.shared.u32 	%r1122, [%r13+248];
	ld.shared.u32 	%r1123, [%r21+15872];
	add.s32 	%r1124, %r1123, %r1122;
	min.s32 	%r1125, %r1121, %r1124;
	st.shared.u32 	[%r15], %r1125;
	ld.shared.u32 	%r1126, [%r15+4];
	ld.shared.u32 	%r1127, [%r21+15876];
	add.s32 	%r1128, %r1127, %r1122;
	min.s32 	%r1129, %r1126, %r1128;
	st.shared.u32 	[%r15+4], %r1129;
	ld.shared.u32 	%r1130, [%r15+8];
	ld.shared.u32 	%r1131, [%r21+15880];
	add.s32 	%r1132, %r1131, %r1122;
	min.s32 	%r1133, %r1130, %r1132;
	st.shared.u32 	[%r15+8], %r1133;
	ld.shared.u32 	%r1134, [%r15+12];
	ld.shared.u32 	%r1135, [%r13+248];
	ld.shared.u32 	%r1136, [%r21+15884];
	add.s32 	%r1137, %r1136, %r1135;
	min.s32 	%r1138, %r1134, %r1137;
	st.shared.u32 	[%r15+12], %r1138;
	bar.sync 	0;
	ld.shared.u32 	%r1139, [%r15];
	ld.shared.u32 	%r1140, [%r13+252];
	ld.shared.u32 	%r1141, [%r21+16128];
	add.s32 	%r1142, %r1141, %r1140;
	min.s32 	%r1143, %r1139, %r1142;
	st.shared.u32 	[%r15], %r1143;
	ld.shared.u32 	%r1144, [%r15+4];
	ld.shared.u32 	%r1145, [%r21+16132];
	add.s32 	%r1146, %r1145, %r1140;
	min.s32 	%r1147, %r1144, %r1146;
	st.shared.u32 	[%r15+4], %r1147;
	ld.shared.u32 	%r1148, [%r15+8];
	ld.shared.u32 	%r1149, [%r21+16136];
	add.s32 	%r1150, %r1149, %r1140;
	min.s32 	%r1151, %r1148, %r1150;
	st.shared.u32 	[%r15+8], %r1151;
	ld.shared.u32 	%r1152, [%r15+12];
	ld.shared.u32 	%r1153, [%r21+16140];
	add.s32 	%r1154, %r1153, %r1140;
	min.s32 	%r1155, %r1152, %r1154;
	st.shared.u32 	[%r15+12], %r1155;
	bar.sync 	0;
	ld.shared.u32 	%r1156, [%r15];
	st.global.u32 	[%rd4], %r1156;
	ld.shared.u32 	%r1157, [%r15+4];
	st.global.u32 	[%rd4+4], %r1157;
	ld.shared.u32 	%r1158, [%r15+8];
	st.global.u32 	[%rd4+8], %r1158;
	ld.shared.u32 	%r1159, [%r15+12];
	st.global.u32 	[%rd4+12], %r1159;
	ret;

}
	// .globl	_Z6Phase2Piii
.visible .entry _Z6Phase2Piii(
	.param .u64 .ptr .align 1 _Z6Phase2Piii_param_0,
	.param .u32 _Z6Phase2Piii_param_1,
	.param .u32 _Z6Phase2Piii_param_2
)
{
	.reg .pred 	%p<2>;
	.reg .b32 	%r<2276>;
	.reg .b64 	%rd<10>;
	// demoted variable
	.shared .align 4 .b8 _ZZ6Phase2PiiiE5pivot[16384];
	// demoted variable
	.shared .align 4 .b8 _ZZ6Phase2PiiiE3row[16384];
	// demoted variable
	.shared .align 4 .b8 _ZZ6Phase2PiiiE3col[16384];
	ld.param.u32 	%r1, [_Z6Phase2Piii_param_1];
	mov.u32 	%r3, %ctaid.y;
	setp.eq.s32 	%p1, %r1, %r3;
	@%p1 bra 	$L__BB1_2;
	ld.param.u32 	%r2275, [_Z6Phase2Piii_param_2];
	ld.param.u32 	%r2274, [_Z6Phase2Piii_param_1];
	ld.param.u64 	%rd9, [_Z6Phase2Piii_param_0];
	cvta.to.global.u64 	%rd2, %rd9;
	mov.u32 	%r4, %tid.x;
	shl.b32 	%r5, %r4, 2;
	mov.u32 	%r6, %tid.y;
	shl.b32 	%r7, %r2274, 6;
	add.s32 	%r8, %r7, %r5;
	add.s32 	%r9, %r7, %r6;
	shl.b32 	%r11, %r3, 6;
	add.s32 	%r12, %r5, %r11;
	add.s32 	%r13, %r11, %r6;
	mul.lo.s32 	%r14, %r9, %r2275;
	add.s32 	%r15, %r14, %r8;
	mul.wide.s32 	%rd3, %r15, 4;
	add.s64 	%rd4, %rd2, %rd3;
	ld.global.u32 	%r16, [%rd4];
	shl.b32 	%r17, %r6, 8;
	mov.u32 	%r18, _ZZ6Phase2PiiiE5pivot;
	add.s32 	%r19, %r18, %r17;
	shl.b32 	%r20, %r4, 4;
	add.s32 	%r21, %r19, %r20;
	st.shared.u32 	[%r21], %r16;
	ld.global.u32 	%r22, [%rd4+4];
	st.shared.u32 	[%r21+4], %r22;
	ld.global.u32 	%r23, [%rd4+8];
	st.shared.u32 	[%r21+8], %r23;
	ld.global.u32 	%r24, [%rd4+12];
	st.shared.u32 	[%r21+12], %r24;
	add.s32 	%r25, %r12, %r14;
	mul.wide.s32 	%rd5, %r25, 4;
	add.s64 	%rd6, %rd2, %rd5;
	ld.global.u32 	%r26, [%rd6];
	mov.u32 	%r27, _ZZ6Phase2PiiiE3row;
	add.s32 	%r28, %r27, %r20;
	add.s32 	%r29, %r28, %r17;
	st.shared.u32 	[%r29], %r26;
	ld.global.u32 	%r30, [%rd6+4];
	st.shared.u32 	[%r29+4], %r30;
	ld.global.u32 	%r31, [%rd6+8];
	st.shared.u32 	[%r29+8], %r31;
	ld.global.u32 	%r32, [%rd6+12];
	st.shared.u32 	[%r29+12], %r32;
	mad.lo.s32 	%r33, %r2275, %r13, %r8;
	mul.wide.s32 	%rd7, %r33, 4;
	add.s64 	%rd8, %rd2, %rd7;
	ld.global.u32 	%r34, [%rd8];
	mov.u32 	%r35, _ZZ6Phase2PiiiE3col;
	add.s32 	%r36, %r35, %r17;
	add.s32 	%r37, %r36, %r20;
	st.shared.u32 	[%r37], %r34;
	ld.global.u32 	%r38, [%rd8+4];
	st.shared.u32 	[%r37+4], %r38;
	ld.global.u32 	%r39, [%rd8+8];
	st.shared.u32 	[%r37+8], %r39;
	ld.global.u32 	%r40, [%rd8+12];
	st.shared.u32 	[%r37+12], %r40;
	bar.sync 	0;
	ld.shared.u32 	%r41, [%r29];
	ld.shared.u32 	%r42, [%r19];
	ld.shared.u32 	%r43, [%r28];
	add.s32 	%r44, %r43, %r42;
	min.s32 	%r45, %r41, %r44;
	st.shared.u32 	[%r29], %r45;
	ld.shared.u32 	%r46, [%r29+4];
	ld.shared.u32 	%r47, [%r28+4];
	add.s32 	%r48, %r47, %r42;
	min.s32 	%r49, %r46, %r48;
	st.shared.u32 	[%r29+4], %r49;
	ld.shared.u32 	%r50, [%r29+8];
	ld.shared.u32 	%r51, [%r28+8];
	add.s32 	%r52, %r51, %r42;
	min.s32 	%r53, %r50, %r52;
	st.shared.u32 	[%r29+8], %r53;
	ld.shared.u32 	%r54, [%r29+12];
	ld.shared.u32 	%r55, [%r28+12];
	add.s32 	%r56, %r55, %r42;
	min.s32 	%r57, %r54, %r56;
	st.shared.u32 	[%r29+12], %r57;
	ld.shared.u32 	%r58, [%r37];
	ld.shared.u32 	%r59, [%r36];
	add.s32 	%r60, %r18, %r20;
	ld.shared.u32 	%r61, [%r60];
	add.s32 	%r62, %r61, %r59;
	min.s32 	%r63, %r58, %r62;
	st.shared.u32 	[%r37], %r63;
	ld.shared.u32 	%r64, [%r37+4];
	ld.shared.u32 	%r65, [%r36];
	ld.shared.u32 	%r66, [%r60+4];
	add.s32 	%r67, %r66, %r65;
	min.s32 	%r68, %r64, %r67;
	st.shared.u32 	[%r37+4], %r68;
	ld.shared.u32 	%r69, [%r37+8];
	ld.shared.u32 	%r70, [%r60+8];
	add.s32 	%r71, %r70, %r65;
	min.s32 	%r72, %r69, %r71;
	st.shared.u32 	[%r37+8], %r72;
	ld.shared.u32 	%r73, [%r37+12];
	ld.shared.u32 	%r74, [%r60+12];
	add.s32 	%r75, %r74, %r65;
	min.s32 	%r76, %r73, %r75;
	st.shared.u32 	[%r37+12], %r76;
	bar.sync 	0;
	ld.shared.u32 	%r77, [%r29];
	ld.shared.u32 	%r78, [%r19+4];
	ld.shared.u32 	%r79, [%r28+256];
	add.s32 	%r80, %r79, %r78;
	min.s32 	%r81, %r77, %r80;
	st.shared.u32 	[%r29], %r81;
	ld.shared.u32 	%r82, [%r29+4];
	ld.shared.u32 	%r83, [%r28+260];
	add.s32 	%r84, %r83, %r78;
	min.s32 	%r85, %r82, %r84;
	st.shared.u32 	[%r29+4], %r85;
	ld.shared.u32 	%r86, [%r29+8];
	ld.shared.u32 	%r87, [%r28+264];
	add.s32 	%r88, %r87, %r78;
	min.s32 	%r89, %r86, %r88;
	st.shared.u32 	[%r29+8], %r89;
	ld.shared.u32 	%r90, [%r29+12];
	ld.shared.u32 	%r91, [%r28+268];
	add.s32 	%r92, %r91, %r78;
	min.s32 	%r93, %r90, %r92;
	st.shared.u32 	[%r29+12], %r93;
	ld.shared.u32 	%r94, [%r37];
	ld.shared.u32 	%r95, [%r36+4];
	ld.shared.u32 	%r96, [%r60+256];
	add.s32 	%r97, %r96, %r95;
	min.s32 	%r98, %r94, %r97;
	st.shared.u32 	[%r37], %r98;
	ld.shared.u32 	%r99, [%r37+4];
	ld.shared.u32 	%r100, [%r60+260];
	add.s32 	%r101, %r100, %r95;
	min.s32 	%r102, %r99, %r101;
	st.shared.u32 	[%r37+4], %r102;
	ld.shared.u32 	%r103, [%r37+8];
	ld.shared.u32 	%r104, [%r36+4];
	ld.shared.u32 	%r105, [%r60+264];
	add.s32 	%r106, %r105, %r104;
	min.s32 	%r107, %r103, %r106;
	st.shared.u32 	[%r37+8], %r107;
	ld.shared.u32 	%r108, [%r37+12];
	ld.shared.u32 	%r109, [%r60+268];
	add.s32 	%r110, %r109, %r104;
	min.s32 	%r111, %r108, %r110;
	st.shared.u32 	[%r37+12], %r111;
	bar.sync 	0;
	ld.shared.u32 	%r112, [%r29];
	ld.shared.u32 	%r113, [%r19+8];
	ld.shared.u32 	%r114, [%r28+512];
	add.s32 	%r115, %r114, %r113;
	min.s32 	%r116, %r112, %r115;
	st.shared.u32 	[%r29], %r116;
	ld.shared.u32 	%r117, [%r29+4];
	ld.shared.u32 	%r118, [%r28+516];
	add.s32 	%r119, %r118, %r113;
	min.s32 	%r120, %r117, %r119;
	st.shared.u32 	[%r29+4], %r120;
	ld.shared.u32 	%r121, [%r29+8];
	ld.shared.u32 	%r122, [%r28+520];
	add.s32 	%r123, %r122, %r113;
	min.s32 	%r124, %r121, %r123;
	st.shared.u32 	[%r29+8], %r124;
	ld.shared.u32 	%r125, [%r29+12];
	ld.shared.u32 	%r126, [%r28+524];
	add.s32 	%r127, %r126, %r113;
	min.s32 	%r128, %r125, %r127;
	st.shared.u32 	[%r29+12], %r128;
	ld.shared.u32 	%r129, [%r37];
	ld.shared.u32 	%r130, [%r36+8];
	ld.shared.u32 	%r131, [%r60+512];
	add.s32 	%r132, %r131, %r130;
	min.s32 	%r133, %r129, %r132;
	st.shared.u32 	[%r37], %r133;
	ld.shared.u32 	%r134, [%r37+4];
	ld.shared.u32 	%r135, [%r60+516];
	add.s32 	%r136, %r135, %r130;
	min.s32 	%r137, %r134, %r136;
	st.shared.u32 	[%r37+4], %r137;
	ld.shared.u32 	%r138, [%r37+8];
	ld.shared.u32 	%r139, [%r60+520];
	add.s32 	%r140, %r139, %r130;
	min.s32 	%r141, %r138, %r140;
	st.shared.u32 	[%r37+8], %r141;
	ld.shared.u32 	%r142, [%r37+12];
	ld.shared.u32 	%r143, [%r36+8];
	ld.shared.u32 	%r144, [%r60+524];
	add.s32 	%r145, %r144, %r143;
	min.s32 	%r146, %r142, %r145;
	st.shared.u32 	[%r37+12], %r146;
	bar.sync 	0;
	ld.shared.u32 	%r147, [%r29];
	ld.shared.u32 	%r148, [%r19+12];
	ld.shared.u32 	%r149, [%r28+768];
	add.s32 	%r150, %r149, %r148;
	min.s32 	%r151, %r147, %r150;
	st.shared.u32 	[%r29], %r151;
	ld.shared.u32 	%r152, [%r29+4];
	ld.shared.u32 	%r153, [%r28+772];
	add.s32 	%r154, %r153, %r148;
	min.s32 	%r155, %r152, %r154;
	st.shared.u32 	[%r29+4], %r155;
	ld.shared.u32 	%r156, [%r29+8];
	ld.shared.u32 	%r157, [%r28+776];
	add.s32 	%r158, %r157, %r148;
	min.s32 	%r159, %r156, %r158;
	st.shared.u32 	[%r29+8], %r159;
	ld.shared.u32 	%r160, [%r29+12];
	ld.shared.u32 	%r161, [%r28+780];
	add.s32 	%r162, %r161, %r148;
	min.s32 	%r163, %r160, %r162;
	st.shared.u32 	[%r29+12], %r163;
	ld.shared.u32 	%r164, [%r37];
	ld.shared.u32 	%r165, [%r36+12];
	ld.shared.u32 	%r166, [%r60+768];
	add.s32 	%r167, %r166, %r165;
	min.s32 	%r168, %r164, %r167;
	st.shared.u32 	[%r37], %r168;
	ld.shared.u32 	%r169, [%r37+4];
	ld.shared.u32 	%r170, [%r60+772];
	add.s32 	%r171, %r170, %r165;
	min.s32 	%r172, %r169, %r171;
	st.shared.u32 	[%r37+4], %r172;
	ld.shared.u32 	%r173, [%r37+8];
	ld.shared.u32 	%r174, [%r60+776];
	add.s32 	%r175, %r174, %r165;
	min.s32 	%r176, %r173, %r175;
	st.shared.u32 	[%r37+8], %r176;
	ld.shared.u32 	%r177, [%r37+12];
	ld.shared.u32 	%r178, [%r60+780];
	add.s32 	%r179, %r178, %r165;
	min.s32 	%r180, %r177, %r179;
	st.shared.u32 	[%r37+12], %r180;
	bar.sync 	0;
	ld.shared.u32 	%r181, [%r29];
	ld.shared.u32 	%r182, [%r19+16];
	ld.shared.u32 	%r183, [%r28+1024];
	add.s32 	%r184, %r183, %r182;
	min.s32 	%r185, %r181, %r184;
	st.shared.u32 	[%r29], %r185;
	ld.shared.u32 	%r186, [%r29+4];
	ld.shared.u32 	%r187, [%r28+1028];
	add.s32 	%r188, %r187, %r182;
	min.s32 	%r189, %r186, %r188;
	st.shared.u32 	[%r29+4], %r189;
	ld.shared.u32 	%r190, [%r29+8];
	ld.shared.u32 	%r191, [%r28+1032];
	add.s32 	%r192, %r191, %r182;
	min.s32 	%r193, %r190, %r192;
	st.shared.u32 	[%r29+8], %r193;
	ld.shared.u32 	%r194, [%r29+12];
	ld.shared.u32 	%r195, [%r28+1036];
	add.s32 	%r196, %r195, %r182;
	min.s32 	%r197, %r194, %r196;
	st.shared.u32 	[%r29+12], %r197;
	ld.shared.u32 	%r198, [%r37];
	ld.shared.u32 	%r199, [%r36+16];
	ld.shared.u32 	%r200, [%r60+1024];
	add.s32 	%r201, %r200, %r199;
	min.s32 	%r202, %r198, %r201;
	st.shared.u32 	[%r37], %r202;
	ld.shared.u32 	%r203, [%r37+4];
	ld.shared.u32 	%r204, [%r36+16];
	ld.shared.u32 	%r205, [%r60+1028];
	add.s32 	%r206, %r205, %r204;
	min.s32 	%r207, %r203, %r206;
	st.shared.u32 	[%r37+4], %r207;
	ld.shared.u32 	%r208, [%r37+8];
	ld.shared.u32 	%r209, [%r60+1032];
	add.s32 	%r210, %r209, %r204;
	min.s32 	%r211, %r208, %r210;
	st.shared.u32 	[%r37+8], %r211;
	ld.shared.u32 	%r212, [%r37+12];
	ld.shared.u32 	%r213, [%r60+1036];
	add.s32 	%r214, %r213, %r204;
	min.s32 	%r215, %r212, %r214;
	st.shared.u32 	[%r37+12], %r215;
	bar.sync 	0;
	ld.shared.u32 	%r216, [%r29];
	ld.shared.u32 	%r217, [%r19+20];
	ld.shared.u32 	%r218, [%r28+1280];
	add.s32 	%r219, %r218, %r217;
	min.s32 	%r220, %r216, %r219;
	st.shared.u32 	[%r29], %r220;
	ld.shared.u32 	%r221, [%r29+4];
	ld.shared.u32 	%r222, [%r28+1284];
	add.s32 	%r223, %r222, %r217;
	min.s32 	%r224, %r221, %r223;
	st.shared.u32 	[%r29+4], %r224;
	ld.shared.u32 	%r225, [%r29+8];
	ld.shared.u32 	%r226, [%r28+1288];
	add.s32 	%r227, %r226, %r217;
	min.s32 	%r228, %r225, %r227;
	st.shared.u32 	[%r29+8], %r228;
	ld.shared.u32 	%r229, [%r29+12];
	ld.shared.u32 	%r230, [%r28+1292];
	add.s32 	%r231, %r230, %r217;
	min.s32 	%r232, %r229, %r231;
	st.shared.u32 	[%r29+12], %r232;
	ld.shared.u32 	%r233, [%r37];
	ld.shared.u32 	%r234, [%r36+20];
	ld.shared.u32 	%r235, [%r60+1280];
	add.s32 	%r236, %r235, %r234;
	min.s32 	%r237, %r233, %r236;
	st.shared.u32 	[%r37], %r237;
	ld.shared.u32 	%r238, [%r37+4];
	ld.shared.u32 	%r239, [%r60+1284];
	add.s32 	%r240, %r239, %r234;
	min.s32 	%r241, %r238, %r240;
	st.shared.u32 	[%r37+4], %r241;
	ld.shared.u32 	%r242, [%r37+8];
	ld.shared.u32 	%r243, [%r36+20];
	ld.shared.u32 	%r244, [%r60+1288];
	add.s32 	%r245, %r244, %r243;
	min.s32 	%r246, %r242, %r245;
	st.shared.u32 	[%r37+8], %r246;
	ld.shared.u32 	%r247, [%r37+12];
	ld.shared.u32 	%r248, [%r60+1292];
	add.s32 	%r249, %r248, %r243;
	min.s32 	%r250, %r247, %r249;
	st.shared.u32 	[%r37+12], %r250;
	bar.sync 	0;
	ld.shared.u32 	%r251, [%r29];
	ld.shared.u32 	%r252, [%r19+24];
	ld.shared.u32 	%r253, [%r28+1536];
	add.s32 	%r254, %r253, %r252;
	min.s32 	%r255, %r251, %r254;
	st.shared.u32 	[%r29], %r255;
	ld.shared.u32 	%r256, [%r29+4];
	ld.shared.u32 	%r257, [%r28+1540];
	add.s32 	%r258, %r257, %r252;
	min.s32 	%r259, %r256, %r258;
	st.shared.u32 	[%r29+4], %r259;
	ld.shared.u32 	%r260, [%r29+8];
	ld.shared.u32 	%r261, [%r28+1544];
	add.s32 	%r262, %r261, %r252;
	min.s32 	%r263, %r260, %r262;
	st.shared.u32 	[%r29+8], %r263;
	ld.shared.u32 	%r264, [%r29+12];
	ld.shared.u32 	%r265, [%r28+1548];
	add.s32 	%r266, %r265, %r252;
	min.s32 	%r267, %r264, %r266;
	st.shared.u32 	[%r29+12], %r267;
	ld.shared.u32 	%r268, [%r37];
	ld.shared.u32 	%r269, [%r36+24];
	ld.shared.u32 	%r270, [%r60+1536];
	add.s32 	%r271, %r270, %r269;
	min.s32 	%r272, %r268, %r271;
	st.shared.u32 	[%r37], %r272;
	ld.shared.u32 	%r273, [%r37+4];
	ld.shared.u32 	%r274, [%r60+1540];
	add.s32 	%r275, %r274, %r269;
	min.s32 	%r276, %r273, %r275;
	st.shared.u32 	[%r37+4], %r276;
	ld.shared.u32 	%r277, [%r37+8];
	ld.shared.u32 	%r278, [%r60+1544];
	add.s32 	%r279, %r278, %r269;
	min.s32 	%r280, %r277, %r279;
	st.shared.u32 	[%r37+8], %r280;
	ld.shared.u32 	%r281, [%r37+12];
	ld.shared.u32 	%r282, [%r36+24];
	ld.shared.u32 	%r283, [%r60+1548];
	add.s32 	%r284, %r283, %r282;
	min.s32 	%r285, %r281, %r284;
	st.shared.u32 	[%r37+12], %r285;
	bar.sync 	0;
	ld.shared.u32 	%r286, [%r29];
	ld.shared.u32 	%r287, [%r19+28];
	ld.shared.u32 	%r288, [%r28+1792];
	add.s32 	%r289, %r288, %r287;
	min.s32 	%r290, %r286, %r289;
	st.shared.u32 	[%r29], %r290;
	ld.shared.u32 	%r291, [%r29+4];
	ld.shared.u32 	%r292, [%r28+1796];
	add.s32 	%r293, %r292, %r287;
	min.s32 	%r294, %r291, %r293;
	st.shared.u32 	[%r29+4], %r294;
	ld.shared.u32 	%r295, [%r29+8];
	ld.shared.u32 	%r296, [%r28+1800];
	add.s32 	%r297, %r296, %r287;
	min.s32 	%r298, %r295, %r297;
	st.shared.u32 	[%r29+8], %r298;
	ld.shared.u32 	%r299, [%r29+12];
	ld.shared.u32 	%r300, [%r28+1804];
	add.s32 	%r301, %r300, %r287;
	min.s32 	%r302, %r299, %r301;
	st.shared.u32 	[%r29+12], %r302;
	ld.shared.u32 	%r303, [%r37];
	ld.shared.u32 	%r304, [%r36+28];
	ld.shared.u32 	%r305, [%r60+1792];
	add.s32 	%r306, %r305, %r304;
	min.s32 	%r307, %r303, %r306;
	st.shared.u32 	[%r37], %r307;
	ld.shared.u32 	%r308, [%r37+4];
	ld.shared.u32 	%r309, [%r60+1796];
	add.s32 	%r310, %r309, %r304;
	min.s32 	%r311, %r308, %r310;
	st.shared.u32 	[%r37+4], %r311;
	ld.shared.u32 	%r312, [%r37+8];
	ld.shared.u32 	%r313, [%r60+1800];
	add.s32 	%r314, %r313, %r304;
	min.s32 	%r315, %r312, %r314;
	st.shared.u32 	[%r37+8], %r315;
	ld.shared.u32 	%r316, [%r37+12];
	ld.shared.u32 	%r317, [%r60+1804];
	add.s32 	%r318, %r317, %r304;
	min.s32 	%r319, %r316, %r318;
	st.shared.u32 	[%r37+12], %r319;
	bar.sync 	0;
	ld.shared.u32 	%r320, [%r29];
	ld.shared.u32 	%r321, [%r19+32];
	ld.shared.u32 	%r322, [%r28+2048];
	add.s32 	%r323, %r322, %r321;
	min.s32 	%r324, %r320, %r323;
	st.shared.u32 	[%r29], %r324;
	ld.shared.u32 	%r325, [%r29+4];
	ld.shared.u32 	%r326, [%r28+2052];
	add.s32 	%r327, %r326, %r321;
	min.s32 	%r328, %r325, %r327;
	st.shared.u32 	[%r29+4], %r328;
	ld.shared.u32 	%r329, [%r29+8];
	ld.shared.u32 	%r330, [%r28+2056];
	add.s32 	%r331, %r330, %r321;
	min.s32 	%r332, %r329, %r331;
	st.shared.u32 	[%r29+8], %r332;
	ld.shared.u32 	%r333, [%r29+12];
	ld.shared.u32 	%r334, [%r28+2060];
	add.s32 	%r335, %r334, %r321;
	min.s32 	%r336, %r333, %r335;
	st.shared.u32 	[%r29+12], %r336;
	ld.shared.u32 	%r337, [%r37];
	ld.shared.u32 	%r338, [%r36+32];
	ld.shared.u32 	%r339, [%r60+2048];
	add.s32 	%r340, %r339, %r338;
	min.s32 	%r341, %r337, %r340;
	st.shared.u32 	[%r37], %r341;
	ld.shared.u32 	%r342, [%r37+4];
	ld.shared.u32 	%r343, [%r36+32];
	ld.shared.u32 	%r344, [%r60+2052];
	add.s32 	%r345, %r344, %r343;
	min.s32 	%r346, %r342, %r345;
	st.shared.u32 	[%r37+4], %r346;
	ld.shared.u32 	%r347, [%r37+8];
	ld.shared.u32 	%r348, [%r60+2056];
	add.s32 	%r349, %r348, %r343;
	min.s32 	%r350, %r347, %r349;
	st.shared.u32 	[%r37+8], %r350;
	ld.shared.u32 	%r351, [%r37+12];
	ld.shared.u32 	%r352, [%r60+2060];
	add.s32 	%r353, %r352, %r343;
	min.s32 	%r354, %r351, %r353;
	st.shared.u32 	[%r37+12], %r354;
	bar.sync 	0;
	ld.shared.u32 	%r355, [%r29];
	ld.shared.u32 	%r356, [%r19+36];
	ld.shared.u32 	%r357, [%r28+2304];
	add.s32 	%r358, %r357, %r356;
	min.s32 	%r359, %r355, %r358;
	st.shared.u32 	[%r29], %r359;
	ld.shared.u32 	%r360, [%r29+4];
	ld.shared.u32 	%r361, [%r28+2308];
	add.s32 	%r362, %r361, %r356;
	min.s32 	%r363, %r360, %r362;
	st.shared.u32 	[%r29+4], %r363;
	ld.shared.u32 	%r364, [%r29+8];
	ld.shared.u32 	%r365, [%r28+2312];
	add.s32 	%r366, %r365, %r356;
	min.s32 	%r367, %r364, %r366;
	st.shared.u32 	[%r29+8], %r367;
	ld.shared.u32 	%r368, [%r29+12];
	ld.shared.u32 	%r369, [%r28+2316];
	add.s32 	%r370, %r369, %r356;
	min.s32 	%r371, %r368, %r370;
	st.shared.u32 	[%r29+12], %r371;
	ld.shared.u32 	%r372, [%r37];
	ld.shared.u32 	%r373, [%r36+36];
	ld.shared.u32 	%r374, [%r60+2304];
	add.s32 	%r375, %r374, %r373;
	min.s32 	%r376, %r372, %r375;
	st.shared.u32 	[%r37], %r376;
	ld.shared.u32 	%r377, [%r37+4];
	ld.shared.u32 	%r378, [%r60+2308];
	add.s32 	%r379, %r378, %r373;
	min.s32 	%r380, %r377, %r379;
	st.shared.u32 	[%r37+4], %r380;
	ld.shared.u32 	%r381, [%r37+8];
	ld.shared.u32 	%r382, [%r36+36];
	ld.shared.u32 	%r383, [%r60+2312];
	add.s32 	%r384, %r383, %r382;
	min.s32 	%r385, %r381, %r384;
	st.shared.u32 	[%r37+8], %r385;
	ld.shared.u32 	%r386, [%r37+12];
	ld.shared.u32 	%r387, [%r60+2316];
	add.s32 	%r388, %r387, %r382;
	min.s32 	%r389, %r386, %r388;
	st.shared.u32 	[%r37+12], %r389;
	bar.sync 	0;
	ld.shared.u32 	%r390, [%r29];
	ld.shared.u32 	%r391, [%r19+40];
	ld.shared.u32 	%r392, [%r28+2560];
	add.s32 	%r393, %r392, %r391;
	min.s32 	%r394, %r390, %r393;
	st.shared.u32 	[%r29], %r394;
	ld.shared.u32 	%r395, [%r29+4];
	ld.shared.u32 	%r396, [%r28+2564];
	add.s32 	%r397, %r396, %r391;
	min.s32 	%r398, %r395, %r397;
	st.shared.u32 	[%r29+4], %r398;
	ld.shared.u32 	%r399, [%r29+8];
	ld.shared.u32 	%r400, [%r28+2568];
	add.s32 	%r401, %r400, %r391;
	min.s32 	%r402, %r399, %r401;
	st.shared.u32 	[%r29+8], %r402;
	ld.shared.u32 	%r403, [%r29+12];
	ld.shared.u32 	%r404, [%r28+2572];
	add.s32 	%r405, %r404, %r391;
	min.s32 	%r406, %r403, %r405;
	st.shared.u32 	[%r29+12], %r406;
	ld.shared.u32 	%r407, [%r37];
	ld.shared.u32 	%r408, [%r36+40];
	ld.shared.u32 	%r409, [%r60+2560];
	add.s32 	%r410, %r409, %r408;
	min.s32 	%r411, %r407, %r410;
	st.shared.u32 	[%r37], %r411;
	ld.shared.u32 	%r412, [%r37+4];
	ld.shared.u32 	%r413, [%r60+2564];
	add.s32 	%r414, %r413, %r408;
	min.s32 	%r415, %r412, %r414;
	st.shared.u32 	[%r37+4], %r415;
	ld.shared.u32 	%r416, [%r37+8];
	ld.shared.u32 	%r417, [%r60+2568];
	add.s32 	%r418, %r417, %r408;
	min.s32 	%r419, %r416, %r418;
	st.shared.u32 	[%r37+8], %r419;
	ld.shared.u32 	%r420, [%r37+12];
	ld.shared.u32 	%r421, [%r36+40];
	ld.shared.u32 	%r422, [%r60+2572];
	add.s32 	%r423, %r422, %r421;
	min.s32 	%r424, %r420, %r423;
	st.shared.u32 	[%r37+12], %r424;
	bar.sync 	0;
	ld.shared.u32 	%r425, [%r29];
	ld.shared.u32 	%r426, [%r19+44];
	ld.shared.u32 	%r427, [%r28+2816];
	add.s32 	%r428, %r427, %r426;
	min.s32 	%r429, %r425, %r428;
	st.shared.u32 	[%r29], %r429;
	ld.shared.u32 	%r430, [%r29+4];
	ld.shared.u32 	%r431, [%r28+2820];
	add.s32 	%r432, %r431, %r426;
	min.s32 	%r433, %r430, %r432;
	st.shared.u32 	[%r29+4], %r433;
	ld.shared.u32 	%r434, [%r29+8];
	ld.shared.u32 	%r435, [%r28+2824];
	add.s32 	%r436, %r435, %r426;
	min.s32 	%r437, %r434, %r436;
	st.shared.u32 	[%r29+8], %r437;
	ld.shared.u32 	%r438, [%r29+12];
	ld.shared.u32 	%r439, [%r28+2828];
	add.s32 	%r440, %r439, %r426;
	min.s32 	%r441, %r438, %r440;
	st.shared.u32 	[%r29+12], %r441;
	ld.shared.u32 	%r442, [%r37];
	ld.shared.u32 	%r443, [%r36+44];
	ld.shared.u32 	%r444, [%r60+2816];
	add.s32 	%r445, %r444, %r443;
	min.s32 	%r446, %r442, %r445;
	st.shared.u32 	[%r37], %r446;
	ld.shared.u32 	%r447, [%r37+4];
	ld.shared.u32 	%r448, [%r60+2820];
	add.s32 	%r449, %r448, %r443;
	min.s32 	%r450, %r447, %r449;
	st.shared.u32 	[%r37+4], %r450;
	ld.shared.u32 	%r451, [%r37+8];
	ld.shared.u32 	%r452, [%r60+2824];
	add.s32 	%r453, %r452, %r443;
	min.s32 	%r454, %r451, %r453;
	st.shared.u32 	[%r37+8], %r454;
	ld.shared.u32 	%r455, [%r37+12];
	ld.shared.u32 	%r456, [%r60+2828];
	add.s32 	%r457, %r456, %r443;
	min.s32 	%r458, %r455, %r457;
	st.shared.u32 	[%r37+12], %r458;
	bar.sync 	0;
	ld.shared.u32 	%r459, [%r29];
	ld.shared.u32 	%r460, [%r19+48];
	ld.shared.u32 	%r461, [%r28+3072];
	add.s32 	%r462, %r461, %r460;
	min.s32 	%r463, %r459, %r462;
	st.shared.u32 	[%r29], %r463;
	ld.shared.u32 	%r464, [%r29+4];
	ld.shared.u32 	%r465, [%r28+3076];
	add.s32 	%r466, %r465, %r460;
	min.s32 	%r467, %r464, %r466;
	st.shared.u32 	[%r29+4], %r467;
	ld.shared.u32 	%r468, [%r29+8];
	ld.shared.u32 	%r469, [%r28+3080];
	add.s32 	%r470, %r469, %r460;
	min.s32 	%r471, %r468, %r470;
	st.shared.u32 	[%r29+8], %r471;
	ld.shared.u32 	%r472, [%r29+12];
	ld.shared.u32 	%r473, [%r28+3084];
	add.s32 	%r474, %r473, %r460;
	min.s32 	%r475, %r472, %r474;
	st.shared.u32 	[%r29+12], %r475;
	ld.shared.u32 	%r476, [%r37];
	ld.shared.u32 	%r477, [%r36+48];
	ld.shared.u32 	%r478, [%r60+3072];
	add.s32 	%r479, %r478, %r477;
	min.s32 	%r480, %r476, %r479;
	st.shared.u32 	[%r37], %r480;
	ld.shared.u32 	%r481, [%r37+4];
	ld.shared.u32 	%r482, [%r36+48];
	ld.shared.u32 	%r483, [%r60+3076];
	add.s32 	%r484, %r483, %r482;
	min.s32 	%r485, %r481, %r484;
	st.shared.u32 	[%r37+4], %r485;
	ld.shared.u32 	%r486, [%r37+8];
	ld.shared.u32 	%r487, [%r60+3080];
	add.s32 	%r488, %r487, %r482;
	min.s32 	%r489, %r486, %r488;
	st.shared.u32 	[%r37+8], %r489;
	ld.shared.u32 	%r490, [%r37+12];
	ld.shared.u32 	%r491, [%r60+3084];
	add.s32 	%r492, %r491, %r482;
	min.s32 	%r493, %r490, %r492;
	st.shared.u32 	[%r37+12], %r493;
	bar.sync 	0;
	ld.shared.u32 	%r494, [%r29];
	ld.shared.u32 	%r495, [%r19+52];
	ld.shared.u32 	%r496, [%r28+3328];
	add.s32 	%r497, %r496, %r495;
	min.s32 	%r498, %r494, %r497;
	st.shared.u32 	[%r29], %r498;
	ld.shared.u32 	%r499, [%r29+4];
	ld.shared.u32 	%r500, [%r28+3332];
	add.s32 	%r501, %r500, %r495;
	min.s32 	%r502, %r499, %r501;
	st.shared.u32 	[%r29+4], %r502;
	ld.shared.u32 	%r503, [%r29+8];
	ld.shared.u32 	%r504, [%r28+3336];
	add.s32 	%r505, %r504, %r495;
	min.s32 	%r506, %r503, %r505;
	st.shared.u32 	[%r29+8], %r506;
	ld.shared.u32 	%r507, [%r29+12];
	ld.shared.u32 	%r508, [%r28+3340];
	add.s32 	%r509, %r508, %r495;
	min.s32 	%r510, %r507, %r509;
	st.shared.u32 	[%r29+12], %r510;
	ld.shared.u32 	%r511, [%r37];
	ld.shared.u32 	%r512, [%r36+52];
	ld.shared.u32 	%r513, [%r60+3328];
	add.s32 	%r514, %r513, %r512;
	min.s32 	%r515, %r511, %r514;
	st.shared.u32 	[%r37], %r515;
	ld.shared.u32 	%r516, [%r37+4];
	ld.shared.u32 	%r517, [%r60+3332];
	add.s32 	%r518, %r517, %r512;
	min.s32 	%r519, %r516, %r518;
	st.shared.u32 	[%r37+4], %r519;
	ld.shared.u32 	%r520, [%r37+8];
	ld.shared.u32 	%r521, [%r36+52];
	ld.shared.u32 	%r522, [%r60+3336];
	add.s32 	%r523, %r522, %r521;
	min.s32 	%r524, %r520, %r523;
	st.shared.u32 	[%r37+8], %r524;
	ld.shared.u32 	%r525, [%r37+12];
	ld.shared.u32 	%r526, [%r60+3340];
	add.s32 	%r527, %r526, %r521;
	min.s32 	%r528, %r525, %r527;
	st.shared.u32 	[%r37+12], %r528;
	bar.sync 	0;
	ld.shared.u32 	%r529, [%r29];
	ld.shared.u32 	%r530, [%r19+56];
	ld.shared.u32 	%r531, [%r28+3584];
	add.s32 	%r532, %r531, %r530;
	min.s32 	%r533, %r529, %r532;
	st.shared.u32 	[%r29], %r533;
	ld.shared.u32 	%r534, [%r29+4];
	ld.shared.u32 	%r535, [%r28+3588];
	add.s32 	%r536, %r535, %r530;
	min.s32 	%r537, %r534, %r536;
	st.shared.u32 	[%r29+4], %r537;
	ld.shared.u32 	%r538, [%r29+8];
	ld.shared.u32 	%r539, [%r28+3592];
	add.s32 	%r540, %r539, %r530;
	min.s32 	%r541, %r538, %r540;
	st.shared.u32 	[%r29+8], %r541;
	ld.shared.u32 	%r542, [%r29+12];
	ld.shared.u32 	%r543, [%r28+3596];
	add.s32 	%r544, %r543, %r530;
	min.s32 	%r545, %r542, %r544;
	st.shared.u32 	[%r29+12], %r545;
	ld.shared.u32 	%r546, [%r37];
	ld.shared.u32 	%r547, [%r36+56];
	ld.shared.u32 	%r548, [%r60+3584];
	add.s32 	%r549, %r548, %r547;
	min.s32 	%r550, %r546, %r549;
	st.shared.u32 	[%r37], %r550;
	ld.shared.u32 	%r551, [%r37+4];
	ld.shared.u32 	%r552, [%r60+3588];
	add.s32 	%r553, %r552, %r547;
	min.s32 	%r554, %r551, %r553;
	st.shared.u32 	[%r37+4], %r554;
	ld.shared.u32 	%r555, [%r37+8];
	ld.shared.u32 	%r556, [%r60+3592];
	add.s32 	%r557, %r556, %r547;
	min.s32 	%r558, %r555, %r557;
	st.shared.u32 	[%r37+8], %r558;
	ld.shared.u32 	%r559, [%r37+12];
	ld.shared.u32 	%r560, [%r36+56];
	ld.shared.u32 	%r561, [%r60+3596];
	add.s32 	%r562, %r561, %r560;
	min.s32 	%r563, %r559, %r562;
	st.shared.u32 	[%r37+12], %r563;
	bar.sync 	0;
	ld.shared.u32 	%r564, [%r29];
	ld.shared.u32 	%r565, [%r19+60];
	ld.shared.u32 	%r566, [%r28+3840];
	add.s32 	%r567, %r566, %r565;
	min.s32 	%r568, %r564, %r567;
	st.shared.u32 	[%r29], %r568;
	ld.shared.u32 	%r569, [%r29+4];
	ld.shared.u32 	%r570, [%r28+3844];
	add.s32 	%r571, %r570, %r565;
	min.s32 	%r572, %r569, %r571;
	st.shared.u32 	[%r29+4], %r572;
	ld.shared.u32 	%r573, [%r29+8];
	ld.shared.u32 	%r574, [%r28+3848];
	add.s32 	%r575, %r574, %r565;
	min.s32 	%r576, %r573, %r575;
	st.shared.u32 	[%r29+8], %r576;
	ld.shared.u32 	%r577, [%r29+12];
	ld.shared.u32 	%r578, [%r28+3852];
	add.s32 	%r579, %r578, %r565;
	min.s32 	%r580, %r577, %r579;
	st.shared.u32 	[%r29+12], %r580;
	ld.shared.u32 	%r581, [%r37];
	ld.shared.u32 	%r582, [%r36+60];
	ld.shared.u32 	%r583, [%r60+3840];
	add.s32 	%r584, %r583, %r582;
	min.s32 	%r585, %r581, %r584;
	st.shared.u32 	[%r37], %r585;
	ld.shared.u32 	%r586, [%r37+4];
	ld.shared.u32 	%r587, [%r60+3844];
	add.s32 	%r588, %r587, %r582;
	min.s32 	%r589, %r586, %r588;
	st.shared.u32 	[%r37+4], %r589;
	ld.shared.u32 	%r590, [%r37+8];
	ld.shared.u32 	%r591, [%r60+3848];
	add.s32 	%r592, %r591, %r582;
	min.s32 	%r593, %r590, %r592;
	st.shared.u32 	[%r37+8], %r593;
	ld.shared.u32 	%r594, [%r37+12];
	ld.shared.u32 	%r595, [%r60+3852];
	add.s32 	%r596, %r595, %r582;
	min.s32 	%r597, %r594, %r596;
	st.shared.u32 	[%r37+12], %r597;
	bar.sync 	0;
	ld.shared.u32 	%r598, [%r29];
	ld.shared.u32 	%r599, [%r19+64];
	ld.shared.u32 	%r600, [%r28+4096];
	add.s32 	%r601, %r600, %r599;
	min.s32 	%r602, %r598, %r601;
	st.shared.u32 	[%r29], %r602;
	ld.shared.u32 	%r603, [%r29+4];
	ld.shared.u32 	%r604, [%r28+4100];
	add.s32 	%r605, %r604, %r599;
	min.s32 	%r606, %r603, %r605;
	st.shared.u32 	[%r29+4], %r606;
	ld.shared.u32 	%r607, [%r29+8];
	ld.shared.u32 	%r608, [%r28+4104];
	add.s32 	%r609, %r608, %r599;
	min.s32 	%r610, %r607, %r609;
	st.shared.u32 	[%r29+8], %r610;
	ld.shared.u32 	%r611, [%r29+12];
	ld.shared.u32 	%r612, [%r28+4108];
	add.s32 	%r613, %r612, %r599;
	min.s32 	%r614, %r611, %r613;
	st.shared.u32 	[%r29+12], %r614;
	ld.shared.u32 	%r615, [%r37];
	ld.shared.u32 	%r616, [%r36+64];
	ld.shared.u32 	%r617, [%r60+4096];
	add.s32 	%r618, %r617, %r616;
	min.s32 	%r619, %r615, %r618;
	st.shared.u32 	[%r37], %r619;
	ld.shared.u32 	%r620, [%r37+4];
	ld.shared.u32 	%r621, [%r36+64];
	ld.shared.u32 	%r622, [%r60+4100];
	add.s32 	%r623, %r622, %r621;
	min.s32 	%r624, %r620, %r623;
	st.shared.u32 	[%r37+4], %r624;
	ld.shared.u32 	%r625, [%r37+8];
	ld.shared.u32 	%r626, [%r60+4104];
	add.s32 	%r627, %r626, %r621;
	min.s32 	%r628, %r625, %r627;
	st.shared.u32 	[%r37+8], %r628;
	ld.shared.u32 	%r629, [%r37+12];
	ld.shared.u32 	%r630, [%r60+4108];
	add.s32 	%r631, %r630, %r621;
	min.s32 	%r632, %r629, %r631;
	st.shared.u32 	[%r37+12], %r632;
	bar.sync 	0;
	ld.shared.u32 	%r633, [%r29];
	ld.shared.u32 	%r634, [%r19+68];
	ld.shared.u32 	%r635, [%r28+4352];
	add.s32 	%r636, %r635, %r634;
	min.s32 	%r637, %r633, %r636;
	st.shared.u32 	[%r29], %r637;
	ld.shared.u32 	%r638, [%r29+4];
	ld.shared.u32 	%r639, [%r28+4356];
	add.s32 	%r640, %r639, %r634;
	min.s32 	%r641, %r638, %r640;
	st.shared.u32 	[%r29+4], %r641;
	ld.shared.u32 	%r642, [%r29+8];
	ld.shared.u32 	%r643, [%r28+4360];
	add.s32 	%r644, %r643, %r634;
	min.s32 	%r645, %r642, %r644;
	st.shared.u32 	[%r29+8], %r645;
	ld.shared.u32 	%r646, [%r29+12];
	ld.shared.u32 	%r647, [%r28+4364];
	add.s32 	%r648, %r647, %r634;
	min.s32 	%r649, %r646, %r648;
	st.shared.u32 	[%r29+12], %r649;
	ld.shared.u32 	%r650, [%r37];
	ld.shared.u32 	%r651, [%r36+68];
	ld.shared.u32 	%r652, [%r60+4352];
	add.s32 	%r653, %r652, %r651;
	min.s32 	%r654, %r650, %r653;
	st.shared.u32 	[%r37], %r654;
	ld.shared.u32 	%r655, [%r37+4];
	ld.shared.u32 	%r656, [%r60+4356];
	add.s32 	%r657, %r656, %r651;
	min.s32 	%r658, %r655, %r657;
	st.shared.u32 	[%r37+4], %r658;
	ld.shared.u32 	%r659, [%r37+8];
	ld.shared.u32 	%r660, [%r36+68];
	ld.shared.u32 	%r661, [%r60+4360];
	add.s32 	%r662, %r661, %r660;
	min.s32 	%r663, %r659, %r662;
	st.shared.u32 	[%r37+8], %r663;
	ld.shared.u32 	%r664, [%r37+12];
	ld.shared.u32 	%r665, [%r60+4364];
	add.s32 	%r666, %r665, %r660;
	min.s32 	%r667, %r664, %r666;
	st.shared.u32 	[%r37+12], %r667;
	bar.sync 	0;
	ld.shared.u32 	%r668, [%r29];
	ld.shared.u32 	%r669, [%r19+72];
	ld.shared.u32 	%r670, [%r28+4608];
	add.s32 	%r671, %r670, %r669;
	min.s32 	%r672, %r668, %r671;
	st.shared.u32 	[%r29], %r672;
	ld.shared.u32 	%r673, [%r29+4];
	ld.shared.u32 	%r674, [%r28+4612];
	add.s32 	%r675, %r674, %r669;
	min.s32 	%r676, %r673, %r675;
	st.shared.u32 	[%r29+4], %r676;
	ld.shared.u32 	%r677, [%r29+8];
	ld.shared.u32 	%r678, [%r28+4616];
	add.s32 	%r679, %r678, %r669;
	min.s32 	%r680, %r677, %r679;
	st.shared.u32 	[%r29+8], %r680;
	ld.shared.u32 	%r681, [%r29+12];
	ld.shared.u32 	%r682, [%r28+4620];
	add.s32 	%r683, %r682, %r669;
	min.s32 	%r684, %r681, %r683;
	st.shared.u32 	[%r29+12], %r684;
	ld.shared.u32 	%r685, [%r37];
	ld.shared.u32 	%r686, [%r36+72];
	ld.shared.u32 	%r687, [%r60+4608];
	add.s32 	%r688, %r687, %r686;
	min.s32 	%r689, %r685, %r688;
	st.shared.u32 	[%r37], %r689;
	ld.shared.u32 	%r690, [%r37+4];
	ld.shared.u32 	%r691, [%r60+4612];
	add.s32 	%r692, %r691, %r686;
	min.s32 	%r693, %r690, %r692;
	st.shared.u32 	[%r37+4], %r693;
	ld.shared.u32 	%r694, [%r37+8];
	ld.shared.u32 	%r695, [%r60+4616];
	add.s32 	%r696, %r695, %r686;
	min.s32 	%r697, %r694, %r696;
	st.shared.u32 	[%r37+8], %r697;
	ld.shared.u32 	%r698, [%r37+12];
	ld.shared.u32 	%r699, [%r36+72];
	ld.shared.u32 	%r700, [%r60+4620];
	add.s32 	%r701, %r700, %r699;
	min.s32 	%r702, %r698, %r701;
	st.shared.u32 	[%r37+12], %r702;
	bar.sync 	0;
	ld.shared.u32 	%r703, [%r29];
	ld.shared.u32 	%r704, [%r19+76];
	ld.shared.u32 	%r705, [%r28+4864];
	add.s32 	%r706, %r705, %r704;
	min.s32 	%r707, %r703, %r706;
	st.shared.u32 	[%r29], %r707;
	ld.shared.u32 	%r708, [%r29+4];
	ld.shared.u32 	%r709, [%r28+4868];
	add.s32 	%r710, %r709, %r704;
	min.s32 	%r711, %r708, %r710;
	st.shared.u32 	[%r29+4], %r711;
	ld.shared.u32 	%r712, [%r29+8];
	ld.shared.u32 	%r713, [%r28+4872];
	add.s32 	%r714, %r713, %r704;
	min.s32 	%r715, %r712, %r714;
	st.shared.u32 	[%r29+8], %r715;
	ld.shared.u32 	%r716, [%r29+12];
	ld.shared.u32 	%r717, [%r28+4876];
	add.s32 	%r718, %r717, %r704;
	min.s32 	%r719, %r716, %r718;
	st.shared.u32 	[%r29+12], %r719;
	ld.shared.u32 	%r720, [%r37];
	ld.shared.u32 	%r721, [%r36+76];
	ld.shared.u32 	%r722, [%r60+4864];
	add.s32 	%r723, %r722, %r721;
	min.s32 	%r724, %r720, %r723;
	st.shared.u32 	[%r37], %r724;
	ld.shared.u32 	%r725, [%r37+4];
	ld.shared.u32 	%r726, [%r60+4868];
	add.s32 	%r727, %r726, %r721;
	min.s32 	%r728, %r725, %r727;
	st.shared.u32 	[%r37+4], %r728;
	ld.shared.u32 	%r729, [%r37+8];
	ld.shared.u32 	%r730, [%r60+4872];
	add.s32 	%r731, %r730, %r721;
	min.s32 	%r732, %r729, %r731;
	st.shared.u32 	[%r37+8], %r732;
	ld.shared.u32 	%r733, [%r37+12];
	ld.shared.u32 	%r734, [%r60+4876];
	add.s32 	%r735, %r734, %r721;
	min.s32 	%r736, %r733, %r735;
	st.shared.u32 	[%r37+12], %r736;
	bar.sync 	0;
	ld.shared.u32 	%r737, [%r29];
	ld.shared.u32 	%r738, [%r19+80];
	ld.shared.u32 	%r739, [%r28+5120];
	add.s32 	%r740, %r739, %r738;
	min.s32 	%r741, %r737, %r740;
	st.shared.u32 	[%r29], %r741;
	ld.shared.u32 	%r742, [%r29+4];
	ld.shared.u32 	%r743, [%r28+5124];
	add.s32 	%r744, %r743, %r738;
	min.s32 	%r745, %r742, %r744;
	st.shared.u32 	[%r29+4], %r745;
	ld.shared.u32 	%r746, [%r29+8];
	ld.shared.u32 	%r747, [%r28+5128];
	add.s32 	%r748, %r747, %r738;
	min.s32 	%r749, %r746, %r748;
	st.shared.u32 	[%r29+8], %r749;
	ld.shared.u32 	%r750, [%r29+12];
	ld.shared.u32 	%r751, [%r28+5132];
	add.s32 	%r752, %r751, %r738;
	min.s32 	%r753, %r750, %r752;
	st.shared.u32 	[%r29+12], %r753;
	ld.shared.u32 	%r754, [%r37];
	ld.shared.u32 	%r755, [%r36+80];
	ld.shared.u32 	%r756, [%r60+5120];
	add.s32 	%r757, %r756, %r755;
	min.s32 	%r758, %r754, %r757;
	st.shared.u32 	[%r37], %r758;
	ld.shared.u32 	%r759, [%r37+4];
	ld.shared.u32 	%r760, [%r36+80];
	ld.shared.u32 	%r761, [%r60+5124];
	add.s32 	%r762, %r761, %r760;
	min.s32 	%r763, %r759, %r762;
	st.shared.u32 	[%r37+4], %r763;
	ld.shared.u32 	%r764, [%r37+8];
	ld.shared.u32 	%r765, [%r60+5128];
	add.s32 	%r766, %r765, %r760;
	min.s32 	%r767, %r764, %r766;
	st.shared.u32 	[%r37+8], %r767;
	ld.shared.u32 	%r768, [%r37+12];
	ld.shared.u32 	%r769, [%r60+5132];
	add.s32 	%r770, %r769, %r760;
	min.s32 	%r771, %r768, %r770;
	st.shared.u32 	[%r37+12], %r771;
	bar.sync 	0;
	ld.shared.u32 	%r772, [%r29];
	ld.shared.u32 	%r773, [%r19+84];
	ld.shared.u32 	%r774, [%r28+5376];
	add.s32 	%r775, %r774, %r773;
	min.s32 	%r776, %r772, %r775;
	st.shared.u32 	[%r29], %r776;
	ld.shared.u32 	%r777, [%r29+4];
	ld.shared.u32 	%r778, [%r28+5380];
	add.s32 	%r779, %r778, %r773;
	min.s32 	%r780, %r777, %r779;
	st.shared.u32 	[%r29+4], %r780;
	ld.shared.u32 	%r781, [%r29+8];
	ld.shared.u32 	%r782, [%r28+5384];
	add.s32 	%r783, %r782, %r773;
	min.s32 	%r784, %r781, %r783;
	st.shared.u32 	[%r29+8], %r784;
	ld.shared.u32 	%r785, [%r29+12];
	ld.shared.u32 	%r786, [%r28+5388];
	add.s32 	%r787, %r786, %r773;
	min.s32 	%r788, %r785, %r787;
	st.shared.u32 	[%r29+12], %r788;
	ld.shared.u32 	%r789, [%r37];
	ld.shared.u32 	%r790, [%r36+84];
	ld.shared.u32 	%r791, [%r60+5376];
	add.s32 	%r792, %r791, %r790;
	min.s32 	%r793, %r789, %r792;
	st.shared.u32 	[%r37], %r793;
	ld.shared.u32 	%r794, [%r37+4];
	ld.shared.u32 	%r795, [%r60+5380];
	add.s32 	%r796, %r795, %r790;
	min.s32 	%r797, %r794, %r796;
	st.shared.u32 	[%r37+4], %r797;
	ld.shared.u32 	%r798, [%r37+8];
	ld.shared.u32 	%r799, [%r36+84];
	ld.shared.u32 	%r800, [%r60+5384];
	add.s32 	%r801, %r800, %r799;
	min.s32 	%r802, %r798, %r801;
	st.shared.u32 	[%r37+8], %r802;
	ld.shared.u32 	%r803, [%r37+12];
	ld.shared.u32 	%r804, [%r60+5388];
	add.s32 	%r805, %r804, %r799;
	min.s32 	%r806, %r803, %r805;
	st.shared.u32 	[%r37+12], %r806;
	bar.sync 	0;
	ld.shared.u32 	%r807, [%r29];
	ld.shared.u32 	%r808, [%r19+88];
	ld.shared.u32 	%r809, [%r28+5632];
	add.s32 	%r810, %r809, %r808;
	min.s32 	%r811, %r807, %r810;
	st.shared.u32 	[%r29], %r811;
	ld.shared.u32 	%r812, [%r29+4];
	ld.shared.u32 	%r813, [%r28+5636];
	add.s32 	%r814, %r813, %r808;
	min.s32 	%r815, %r812, %r814;
	st.shared.u32 	[%r29+4], %r815;
	ld.shared.u32 	%r816, [%r29+8];
	ld.shared.u32 	%r817, [%r28+5640];
	add.s32 	%r818, %r817, %r808;
	min.s32 	%r819, %r816, %r818;
	st.shared.u32 	[%r29+8], %r819;
	ld.shared.u32 	%r820, [%r29+12];
	ld.shared.u32 	%r821, [%r28+5644];
	add.s32 	%r822, %r821, %r808;
	min.s32 	%r823, %r820, %r822;
	st.shared.u32 	[%r29+12], %r823;
	ld.shared.u32 	%r824, [%r37];
	ld.shared.u32 	%r825, [%r36+88];
	ld.shared.u32 	%r826, [%r60+5632];
	add.s32 	%r827, %r826, %r825;
	min.s32 	%r828, %r824, %r827;
	st.shared.u32 	[%r37], %r828;
	ld.shared.u32 	%r829, [%r37+4];
	ld.shared.u32 	%r830, [%r60+5636];
	add.s32 	%r831, %r830, %r825;
	min.s32 	%r832, %r829, %r831;
	st.shared.u32 	[%r37+4], %r832;
	ld.shared.u32 	%r833, [%r37+8];
	ld.shared.u32 	%r834, [%r60+5640];
	add.s32 	%r835, %r834, %r825;
	min.s32 	%r836, %r833, %r835;
	st.shared.u32 	[%r37+8], %r836;
	ld.shared.u32 	%r837, [%r37+12];
	ld.shared.u32 	%r838, [%r36+88];
	ld.shared.u32 	%r839, [%r60+5644];
	add.s32 	%r840, %r839, %r838;
	min.s32 	%r841, %r837, %r840;
	st.shared.u32 	[%r37+12], %r841;
	bar.sync 	0;
	ld.shared.u32 	%r842, [%r29];
	ld.shared.u32 	%r843, [%r19+92];
	ld.shared.u32 	%r844, [%r28+5888];
	add.s32 	%r845, %r844, %r843;
	min.s32 	%r846, %r842, %r845;
	st.shared.u32 	[%r29], %r846;
	ld.shared.u32 	%r847, [%r29+4];
	ld.shared.u32 	%r848, [%r28+5892];
	add.s32 	%r849, %r848, %r843;
	min.s32 	%r850, %r847, %r849;
	st.shared.u32 	[%r29+4], %r850;
	ld.shared.u32 	%r851, [%r29+8];
	ld.shared.u32 	%r852, [%r28+5896];
	add.s32 	%r853, %r852, %r843;
	min.s32 	%r854, %r851, %r853;
	st.shared.u32 	[%r29+8], %r854;
	ld.shared.u32 	%r855, [%r29+12];
	ld.shared.u32 	%r856, [%r28+5900];
	add.s32 	%r857, %r856, %r843;
	min.s32 	%r858, %r855, %r857;
	st.shared.u32 	[%r29+12], %r858;
	ld.shared.u32 	%r859, [%r37];
	ld.shared.u32 	%r860, [%r36+92];
	ld.shared.u32 	%r861, [%r60+5888];
	add.s32 	%r862, %r861, %r860;
	min.s32 	%r863, %r859, %r862;
	st.shared.u32 	[%r37], %r863;
	ld.shared.u32 	%r864, [%r37+4];
	ld.shared.u32 	%r865, [%r60+5892];
	add.s32 	%r866, %r865, %r860;
	min.s32 	%r867, %r864, %r866;
	st.shared.u32 	[%r37+4], %r867;
	ld.shared.u32 	%r868, [%r37+8];
	ld.shared.u32 	%r869, [%r60+5896];
	add.s32 	%r870, %r869, %r860;
	min.s32 	%r871, %r868, %r870;
	st.shared.u32 	[%r37+8], %r871;
	ld.shared.u32 	%r872, [%r37+12];
	ld.shared.u32 	%r873, [%r60+5900];
	add.s32 	%r874, %r873, %r860;
	min.s32 	%r875, %r872, %r874;
	st.shared.u32 	[%r37+12], %r875;
	bar.sync 	0;
	ld.shared.u32 	%r876, [%r29];
	ld.shared.u32 	%r877, [%r19+96];
	ld.shared.u32 	%r878, [%r28+6144];
	add.s32 	%r879, %r878, %r877;
	min.s32 	%r880, %r876, %r879;
	st.shared.u32 	[%r29], %r880;
	ld.shared.u32 	%r881, [%r29+4];
	ld.shared.u32 	%r882, [%r28+6148];
	add.s32 	%r883, %r882, %r877;
	min.s32 	%r884, %r881, %r883;
	st.shared.u32 	[%r29+4], %r884;
	ld.shared.u32 	%r885, [%r29+8];
	ld.shared.u32 	%r886, [%r28+6152];
	add.s32 	%r887, %r886, %r877;
	min.s32 	%r888, %r885, %r887;
	st.shared.u32 	[%r29+8], %r888;
	ld.shared.u32 	%r889, [%r29+12];
	ld.shared.u32 	%r890, [%r28+6156];
	add.s32 	%r891, %r890, %r877;
	min.s32 	%r892, %r889, %r891;
	st.shared.u32 	[%r29+12], %r892;
	ld.shared.u32 	%r893, [%r37];
	ld.shared.u32 	%r894, [%r36+96];
	ld.shared.u32 	%r895, [%r60+6144];
	add.s32 	%r896, %r895, %r894;
	min.s32 	%r897, %r893, %r896;
	st.shared.u32 	[%r37], %r897;
	ld.shared.u32 	%r898, [%r37+4];
	ld.shared.u32 	%r899, [%r36+96];
	ld.shared.u32 	%r900, [%r60+6148];
	add.s32 	%r901, %r900, %r899;
	min.s32 	%r902, %r898, %r901;
	st.shared.u32 	[%r37+4], %r902;
	ld.shared.u32 	%r903, [%r37+8];
	ld.shared.u32 	%r904, [%r60+6152];
	add.s32 	%r905, %r904, %r899;
	min.s32 	%r906, %r903, %r905;
	st.shared.u32 	[%r37+8], %r906;
	ld.shared.u32 	%r907, [%r37+12];
	ld.shared.u32 	%r908, [%r60+6156];
	add.s32 	%r909, %r908, %r899;
	min.s32 	%r910, %r907, %r909;
	st.shared.u32 	[%r37+12], %r910;
	bar.sync 	0;
	ld.shared.u32 	%r911, [%r29];
	ld.shared.u32 	%r912, [%r19+100];
	ld.shared.u32 	%r913, [%r28+6400];
	add.s32 	%r914, %r913, %r912;
	min.s32 	%r915, %r911, %r914;
	st.shared.u32 	[%r29], %r915;
	ld.shared.u32 	%r916, [%r29+4];
	ld.shared.u32 	%r917, [%r28+6404];
	add.s32 	%r918, %r917, %r912;
	min.s32 	%r919, %r916, %r918;
	st.shared.u32 	[%r29+4], %r919;
	ld.shared.u32 	%r920, [%r29+8];
	ld.shared.u32 	%r921, [%r28+6408];
	add.s32 	%r922, %r921, %r912;
	min.s32 	%r923, %r920, %r922;
	st.shared.u32 	[%r29+8], %r923;
	ld.shared.u32 	%r924, [%r29+12];
	ld.shared.u32 	%r925, [%r28+6412];
	add.s32 	%r926, %r925, %r912;
	min.s32 	%r927, %r924, %r926;
	st.shared.u32 	[%r29+12], %r927;
	ld.shared.u32 	%r928, [%r37];
	ld.shared.u32 	%r929, [%r36+100];
	ld.shared.u32 	%r930, [%r60+6400];
	add.s32 	%r931, %r930, %r929;
	min.s32 	%r932, %r928, %r931;
	st.shared.u32 	[%r37], %r932;
	ld.shared.u32 	%r933, [%r37+4];
	ld.shared.u32 	%r934, [%r60+6404];
	add.s32 	%r935, %r934, %r929;
	min.s32 	%r936, %r933, %r935;
	st.shared.u32 	[%r37+4], %r936;
	ld.shared.u32 	%r937, [%r37+8];
	ld.shared.u32 	%r938, [%r36+100];
	ld.shared.u32 	%r939, [%r60+6408];
	add.s32 	%r940, %r939, %r938;
	min.s32 	%r941, %r937, %r940;
	st.shared.u32 	[%r37+8], %r941;
	ld.shared.u32 	%r942, [%r37+12];
	ld.shared.u32 	%r943, [%r60+6412];
	add.s32 	%r944, %r943, %r938;
	min.s32 	%r945, %r942, %r944;
	st.shared.u32 	[%r37+12], %r945;
	bar.sync 	0;
	ld.shared.u32 	%r946, [%r29];
	ld.shared.u32 	%r947, [%r19+104];
	ld.shared.u32 	%r948, [%r28+6656];
	add.s32 	%r949, %r948, %r947;
	min.s32 	%r950, %r946, %r949;
	st.shared.u32 	[%r29], %r950;
	ld.shared.u32 	%r951, [%r29+4];
	ld.shared.u32 	%r952, [%r28+6660];
	add.s32 	%r953, %r952, %r947;
	min.s32 	%r954, %r951, %r953;
	st.shared.u32 	[%r29+4], %r954;
	ld.shared.u32 	%r955, [%r29+8];
	ld.shared.u32 	%r956, [%r28+6664];
	add.s32 	%r957, %r956, %r947;
	min.s32 	%r958, %r955, %r957;
	st.shared.u32 	[%r29+8], %r958;
	ld.shared.u32 	%r959, [%r29+12];
	ld.shared.u32 	%r960, [%r28+6668];
	add.s32 	%r961, %r960, %r947;
	min.s32 	%r962, %r959, %r961;
	st.shared.u32 	[%r29+12], %r962;
	ld.shared.u32 	%r963, [%r37];
	ld.shared.u32 	%r964, [%r36+104];
	ld.shared.u32 	%r965, [%r60+6656];
	add.s32 	%r966, %r965, %r964;
	min.s32 	%r967, %r963, %r966;
	st.shared.u32 	[%r37], %r967;
	ld.shared.u32 	%r968, [%r37+4];
	ld.shared.u32 	%r969, [%r60+6660];
	add.s32 	%r970, %r969, %r964;
	min.s32 	%r971, %r968, %r970;
	st.shared.u32 	[%r37+4], %r971;
	ld.shared.u32 	%r972, [%r37+8];
	ld.shared.u32 	%r973, [%r60+6664];
	add.s32 	%r974, %r973, %r964;
	min.s32 	%r975, %r972, %r974;
	st.shared.u32 	[%r37+8], %r975;
	ld.shared.u32 	%r976, [%r37+12];
	ld.shared.u32 	%r977, [%r36+104];
	ld.shared.u32 	%r978, [%r60+6668];
	add.s32 	%r979, %r978, %r977;
	min.s32 	%r980, %r976, %r979;
	st.shared.u32 	[%r37+12], %r980;
	bar.sync 	0;
	ld.shared.u32 	%r981, [%r29];
	ld.shared.u32 	%r982, [%r19+108];
	ld.shared.u32 	%r983, [%r28+6912];
	add.s32 	%r984, %r983, %r982;
	min.s32 	%r985, %r981, %r984;
	st.shared.u32 	[%r29], %r985;
	ld.shared.u32 	%r986, [%r29+4];
	ld.shared.u32 	%r987, [%r28+6916];
	add.s32 	%r988, %r987, %r982;
	min.s32 	%r989, %r986, %r988;
	st.shared.u32 	[%r29+4], %r989;
	ld.shared.u32 	%r990, [%r29+8];
	ld.shared.u32 	%r991, [%r28+6920];
	add.s32 	%r992, %r991, %r982;
	min.s32 	%r993, %r990, %r992;
	st.shared.u32 	[%r29+8], %r993;
	ld.shared.u32 	%r994, [%r29+12];
	ld.shared.u32 	%r995, [%r28+6924];
	add.s32 	%r996, %r995, %r982;
	min.s32 	%r997, %r994, %r996;
	st.shared.u32 	[%r29+12], %r997;
	ld.shared.u32 	%r998, [%r37];
	ld.shared.u32 	%r999, [%r36+108];
	ld.shared.u32 	%r1000, [%r60+6912];
	add.s32 	%r1001, %r1000, %r999;
	min.s32 	%r1002, %r998, %r1001;
	st.shared.u32 	[%r37], %r1002;
	ld.shared.u32 	%r1003, [%r37+4];
	ld.shared.u32 	%r1004, [%r60+6916];
	add.s32 	%r1005, %r1004, %r999;
	min.s32 	%r1006, %r1003, %r1005;
	st.shared.u32 	[%r37+4], %r1006;
	ld.shared.u32 	%r1007, [%r37+8];
	ld.shared.u32 	%r1008, [%r60+6920];
	add.s32 	%r1009, %r1008, %r999;
	min.s32 	%r1010, %r1007, %r1009;
	st.shared.u32 	[%r37+8], %r1010;
	ld.shared.u32 	%r1011, [%r37+12];
	ld.shared.u32 	%r1012, [%r60+6924];
	add.s32 	%r1013, %r1012, %r999;
	min.s32 	%r1014, %r1011, %r1013;
	st.shared.u32 	[%r37+12], %r1014;
	bar.sync 	0;
	ld.shared.u32 	%r1015, [%r29];
	ld.shared.u32 	%r1016, [%r19+112];
	ld.shared.u32 	%r1017, [%r28+7168];
	add.s32 	%r1018, %r1017, %r1016;
	min.s32 	%r1019, %r1015, %r1018;
	st.shared.u32 	[%r29], %r1019;
	ld.shared.u32 	%r1020, [%r29+4];
	ld.shared.u32 	%r1021, [%r28+7172];
	add.s32 	%r1022, %r1021, %r1016;
	min.s32 	%r1023, %r1020, %r1022;
	st.shared.u32 	[%r29+4], %r1023;
	ld.shared.u32 	%r1024, [%r29+8];
	ld.shared.u32 	%r1025, [%r28+7176];
	add.s32 	%r1026, %r1025, %r1016;
	min.s32 	%r1027, %r1024, %r1026;
	st.shared.u32 	[%r29+8], %r1027;
	ld.shared.u32 	%r1028, [%r29+12];
	ld.shared.u32 	%r1029, [%r28+7180];
	add.s32 	%r1030, %r1029, %r1016;
	min.s32 	%r1031, %r1028, %r1030;
	st.shared.u32 	[%r29+12], %r1031;
	ld.shared.u32 	%r1032, [%r37];
	ld.shared.u32 	%r1033, [%r36+112];
	ld.shared.u32 	%r1034, [%r60+7168];
	add.s32 	%r1035, %r1034, %r1033;
	min.s32 	%r1036, %r1032, %r1035;
	st.shared.u32 	[%r37], %r1036;
	ld.shared.u32 	%r1037, [%r37+4];
	ld.shared.u32 	%r1038, [%r36+112];
	ld.shared.u32 	%r1039, [%r60+7172];
	add.s32 	%r1040, %r1039, %r1038;
	min.s32 	%r1041, %r1037, %r1040;
	st.shared.u32 	[%r37+4], %r1041;
	ld.shared.u32 	%r1042, [%r37+8];
	ld.shared.u32 	%r1043, [%r60+7176];
	add.s32 	%r1044, %r1043, %r1038;
	min.s32 	%r1045, %r1042, %r1044;
	st.shared.u32 	[%r37+8], %r1045;
	ld.shared.u32 	%r1046, [%r37+12];
	ld.shared.u32 	%r1047, [%r60+7180];
	add.s32 	%r1048, %r1047, %r1038;
	min.s32 	%r1049, %r1046, %r1048;
	st.shared.u32 	[%r37+12], %r1049;
	bar.sync 	0;
	ld.shared.u32 	%r1050, [%r29];
	ld.shared.u32 	%r1051, [%r19+116];
	ld.shared.u32 	%r1052, [%r28+7424];
	add.s32 	%r1053, %r1052, %r1051;
	min.s32 	%r1054, %r1050, %r1053;
	st.shared.u32 	[%r29], %r1054;
	ld.shared.u32 	%r1055, [%r29+4];
	ld.shared.u32 	%r1056, [%r28+7428];
	add.s32 	%r1057, %r1056, %r1051;
	min.s32 	%r1058, %r1055, %r1057;
	st.shared.u32 	[%r29+4], %r1058;
	ld.shared.u32 	%r1059, [%r29+8];
	ld.shared.u32 	%r1060, [%r28+7432];
	add.s32 	%r1061, %r1060, %r1051;
	min.s32 	%r1062, %r1059, %r1061;
	st.shared.u32 	[%r29+8], %r1062;
	ld.shared.u32 	%r1063, [%r29+12];
	ld.shared.u32 	%r1064, [%r28+7436];
	add.s32 	%r1065, %r1064, %r1051;
	min.s32 	%r1066, %r1063, %r1065;
	st.shared.u32 	[%r29+12], %r1066;
	ld.shared.u32 	%r1067, [%r37];
	ld.shared.u32 	%r1068, [%r36+116];
	ld.shared.u32 	%r1069, [%r60+7424];
	add.s32 	%r1070, %r1069, %r1068;
	min.s32 	%r1071, %r1067, %r1070;
	st.shared.u32 	[%r37], %r1071;
	ld.shared.u32 	%r1072, [%r37+4];
	ld.shared.u32 	%r1073, [%r60+7428];
	add.s32 	%r1074, %r1073, %r1068;
	min.s32 	%r1075, %r1072, %r1074;
	st.shared.u32 	[%r37+4], %r1075;
	ld.shared.u32 	%r1076, [%r37+8];
	ld.shared.u32 	%r1077, [%r36+116];
	ld.shared.u32 	%r1078, [%r60+7432];
	add.s32 	%r1079, %r1078, %r1077;
	min.s32 	%r1080, %r1076, %r1079;
	st.shared.u32 	[%r37+8], %r1080;
	ld.shared.u32 	%r1081, [%r37+12];
	ld.shared.u32 	%r1082, [%r60+7436];
	add.s32 	%r1083, %r1082, %r1077;
	min.s32 	%r1084, %r1081, %r1083;
	st.shared.u32 	[%r37+12], %r1084;
	bar.sync 	0;
	ld.shared.u32 	%r1085, [%r29];
	ld.shared.u32 	%r1086, [%r19+120];
	ld.shared.u32 	%r1087, [%r28+7680];
	add.s32 	%r1088, %r1087, %r1086;
	min.s32 	%r1089, %r1085, %r1088;
	st.shared.u32 	[%r29], %r1089;
	ld.shared.u32 	%r1090, [%r29+4];
	ld.shared.u32 	%r1091, [%r28+7684];
	add.s32 	%r1092, %r1091, %r1086;
	min.s32 	%r1093, %r1090, %r1092;
	st.shared.u32 	[%r29+4], %r1093;
	ld.shared.u32 	%r1094, [%r29+8];
	ld.shared.u32 	%r1095, [%r28+7688];
	add.s32 	%r1096, %r1095, %r1086;
	min.s32 	%r1097, %r1094, %r1096;
	st.shared.u32 	[%r29+8], %r1097;
	ld.shared.u32 	%r1098, [%r29+12];
	ld.shared.u32 	%r1099, [%r28+7692];
	add.s32 	%r1100, %r1099, %r1086;
	min.s32 	%r1101, %r1098, %r1100;
	st.shared.u32 	[%r29+12], %r1101;
	ld.shared.u32 	%r1102, [%r37];
	ld.shared.u32 	%r1103, [%r36+120];
	ld.shared.u32 	%r1104, [%r60+7680];
	add.s32 	%r1105, %r1104, %r1103;
	min.s32 	%r1106, %r1102, %r1105;
	st.shared.u32 	[%r37], %r1106;
	ld.shared.u32 	%r1107, [%r37+4];
	ld.shared.u32 	%r1108, [%r60+7684];
	add.s32 	%r1109, %r1108, %r1103;
	min.s32 	%r1110, %r1107, %r1109;
	st.shared.u32 	[%r37+4], %r1110;
	ld.shared.u32 	%r1111, [%r37+8];
	ld.shared.u32 	%r1112, [%r60+7688];
	add.s32 	%r1113, %r1112, %r1103;
	min.s32 	%r1114, %r1111, %r1113;
	st.shared.u32 	[%r37+8], %r1114;
	ld.shared.u32 	%r1115, [%r37+12];
	ld.shared.u32 	%r1116, [%r36+120];
	ld.shared.u32 	%r1117, [%r60+7692];
	add.s32 	%r1118, %r1117, %r1116;
	min.s32 	%r1119, %r1115, %r1118;
	st.shared.u32 	[%r37+12], %r1119;
	bar.sync 	0;
	ld.shared.u32 	%r1120, [%r29];
	ld.shared.u32 	%r1121, [%r19+124];
	ld.shared.u32 	%r1122, [%r28+7936];
	add.s32 	%r1123, %r1122, %r1121;
	min.s32 	%r1124, %r1120, %r1123;
	st.shared.u32 	[%r29], %r1124;
	ld.shared.u32 	%r1125, [%r29+4];
	ld.shared.u32 	%r1126, [%r28+7940];
	add.s32 	%r1127, %r1126, %r1121;
	min.s32 	%r1128, %r1125, %r1127;
	st.shared.u32 	[%r29+4], %r1128;
	ld.shared.u32 	%r1129, [%r29+8];
	ld.shared.u32 	%r1130, [%r28+7944];
	add.s32 	%r1131, %r1130, %r1121;
	min.s32 	%r1132, %r1129, %r1131;
	st.shared.u32 	[%r29+8], %r1132;
	ld.shared.u32 	%r1133, [%r29+12];
	ld.shared.u32 	%r1134, [%r28+7948];
	add.s32 	%r1135, %r1134, %r1121;
	min.s32 	%r1136, %r1133, %r1135;
	st.shared.u32 	[%r29+12], %r1136;
	ld.shared.u32 	%r1137, [%r37];
	ld.shared.u32 	%r1138, [%r36+124];
	ld.shared.u32 	%r1139, [%r60+7936];
	add.s32 	%r1140, %r1139, %r1138;
	min.s32 	%r1141, %r1137, %r1140;
	st.shared.u32 	[%r37], %r1141;
	ld.shared.u32 	%r1142, [%r37+4];
	ld.shared.u32 	%r1143, [%r60+7940];
	add.s32 	%r1144, %r1143, %r1138;
	min.s32 	%r1145, %r1142, %r1144;
	st.shared.u32 	[%r37+4], %r1145;
	ld.shared.u32 	%r1146, [%r37+8];
	ld.shared.u32 	%r1147, [%r60+7944];
	add.s32 	%r1148, %r1147, %r1138;
	min.s32 	%r1149, %r1146, %r1148;
	st.shared.u32 	[%r37+8], %r1149;
	ld.shared.u32 	%r1150, [%r37+12];
	ld.shared.u32 	%r1151, [%r60+7948];
	add.s32 	%r1152, %r1151, %r1138;
	min.s32 	%r1153, %r1150, %r1152;
	st.shared.u32 	[%r37+12], %r1153;
	bar.sync 	0;
	ld.shared.u32 	%r1154, [%r29];
	ld.shared.u32 	%r1155, [%r19+128];
	ld.shared.u32 	%r1156, [%r28+8192];
	add.s32 	%r1157, %r1156, %r1155;
	min.s32 	%r1158, %r1154, %r1157;
	st.shared.u32 	[%r29], %r1158;
	ld.shared.u32 	%r1159, [%r29+4];
	ld.shared.u32 	%r1160, [%r28+8196];
	add.s32 	%r1161, %r1160, %r1155;
	min.s32 	%r1162, %r1159, %r1161;
	st.shared.u32 	[%r29+4], %r1162;
	ld.shared.u32 	%r1163, [%r29+8];
	ld.shared.u32 	%r1164, [%r28+8200];
	add.s32 	%r1165, %r1164, %r1155;
	min.s32 	%r1166, %r1163, %r1165;
	st.shared.u32 	[%r29+8], %r1166;
	ld.shared.u32 	%r1167, [%r29+12];
	ld.shared.u32 	%r1168, [%r28+8204];
	add.s32 	%r1169, %r1168, %r1155;
	min.s32 	%r1170, %r1167, %r1169;
	st.shared.u32 	[%r29+12], %r1170;
	ld.shared.u32 	%r1171, [%r37];
	ld.shared.u32 	%r1172, [%r36+128];
	ld.shared.u32 	%r1173, [%r60+8192];
	add.s32 	%r1174, %r1173, %r1172;
	min.s32 	%r1175, %r1171, %r1174;
	st.shared.u32 	[%r37], %r1175;
	ld.shared.u32 	%r1176, [%r37+4];
	ld.shared.u32 	%r1177, [%r36+128];
	ld.shared.u32 	%r1178, [%r60+8196];
	add.s32 	%r1179, %r1178, %r1177;
	min.s32 	%r1180, %r1176, %r1179;
	st.shared.u32 	[%r37+4], %r1180;
	ld.shared.u32 	%r1181, [%r37+8];
	ld.shared.u32 	%r1182, [%r60+8200];
	add.s32 	%r1183, %r1182, %r1177;
	min.s32 	%r1184, %r1181, %r1183;
	st.shared.u32 	[%r37+8], %r1184;
	ld.shared.u32 	%r1185, [%r37+12];
	ld.shared.u32 	%r1186, [%r60+8204];
	add.s32 	%r1187, %r1186, %r1177;
	min.s32 	%r1188, %r1185, %r1187;
	st.shared.u32 	[%r37+12], %r1188;
	bar.sync 	0;
	ld.shared.u32 	%r1189, [%r29];
	ld.shared.u32 	%r1190, [%r19+132];
	ld.shared.u32 	%r1191, [%r28+8448];
	add.s32 	%r1192, %r1191, %r1190;
	min.s32 	%r1193, %r1189, %r1192;
	st.shared.u32 	[%r29], %r1193;
	ld.shared.u32 	%r1194, [%r29+4];
	ld.shared.u32 	%r1195, [%r28+8452];
	add.s32 	%r1196, %r1195, %r1190;
	min.s32 	%r1197, %r1194, %r1196;
	st.shared.u32 	[%r29+4], %r1197;
	ld.shared.u32 	%r1198, [%r29+8];
	ld.shared.u32 	%r1199, [%r28+8456];
	add.s32 	%r1200, %r1199, %r1190;
	min.s32 	%r1201, %r1198, %r1200;
	st.shared.u32 	[%r29+8], %r1201;
	ld.shared.u32 	%r1202, [%r29+12];
	ld.shared.u32 	%r1203, [%r28+8460];
	add.s32 	%r1204, %r1203, %r1190;
	min.s32 	%r1205, %r1202, %r1204;
	st.shared.u32 	[%r29+12], %r1205;
	ld.shared.u32 	%r1206, [%r37];
	ld.shared.u32 	%r1207, [%r36+132];
	ld.shared.u32 	%r1208, [%r60+8448];
	add.s32 	%r1209, %r1208, %r1207;
	min.s32 	%r1210, %r1206, %r1209;
	st.shared.u32 	[%r37], %r1210;
	ld.shared.u32 	%r1211, [%r37+4];
	ld.shared.u32 	%r1212, [%r60+8452];
	add.s32 	%r1213, %r1212, %r1207;
	min.s32 	%r1214, %r1211, %r1213;
	st.shared.u32 	[%r37+4], %r1214;
	ld.shared.u32 	%r1215, [%r37+8];
	ld.shared.u32 	%r1216, [%r36+132];
	ld.shared.u32 	%r1217, [%r60+8456];
	add.s32 	%r1218, %r1217, %r1216;
	min.s32 	%r1219, %r1215, %r1218;
	st.shared.u32 	[%r37+8], %r1219;
	ld.shared.u32 	%r1220, [%r37+12];
	ld.shared.u32 	%r1221, [%r60+8460];
	add.s32 	%r1222, %r1221, %r1216;
	min.s32 	%r1223, %r1220, %r1222;
	st.shared.u32 	[%r37+12], %r1223;
	bar.sync 	0;
	ld.shared.u32 	%r1224, [%r29];
	ld.shared.u32 	%r1225, [%r19+136];
	ld.shared.u32 	%r1226, [%r28+8704];
	add.s32 	%r1227, %r1226, %r1225;
	min.s32 	%r1228, %r1224, %r1227;
	st.shared.u32 	[%r29], %r1228;
	ld.shared.u32 	%r1229, [%r29+4];
	ld.shared.u32 	%r1230, [%r28+8708];
	add.s32 	%r1231, %r1230, %r1225;
	min.s32 	%r1232, %r1229, %r1231;
	st.shared.u32 	[%r29+4], %r1232;
	ld.shared.u32 	%r1233, [%r29+8];
	ld.shared.u32 	%r1234, [%r28+8712];
	add.s32 	%r1235, %r1234, %r1225;
	min.s32 	%r1236, %r1233, %r1235;
	st.shared.u32 	[%r29+8], %r1236;
	ld.shared.u32 	%r1237, [%r29+12];
	ld.shared.u32 	%r1238, [%r28+8716];
	add.s32 	%r1239, %r1238, %r1225;
	min.s32 	%r1240, %r1237, %r1239;
	st.shared.u32 	[%r29+12], %r1240;
	ld.shared.u32 	%r1241, [%r37];
	ld.shared.u32 	%r1242, [%r36+136];
	ld.shared.u32 	%r1243, [%r60+8704];
	add.s32 	%r1244, %r1243, %r1242;
	min.s32 	%r1245, %r1241, %r1244;
	st.shared.u32 	[%r37], %r1245;
	ld.shared.u32 	%r1246, [%r37+4];
	ld.shared.u32 	%r1247, [%r60+8708];
	add.s32 	%r1248, %r1247, %r1242;
	min.s32 	%r1249, %r1246, %r1248;
	st.shared.u32 	[%r37+4], %r1249;
	ld.shared.u32 	%r1250, [%r37+8];
	ld.shared.u32 	%r1251, [%r60+8712];
	add.s32 	%r1252, %r1251, %r1242;
	min.s32 	%r1253, %r1250, %r1252;
	st.shared.u32 	[%r37+8], %r1253;
	ld.shared.u32 	%r1254, [%r37+12];
	ld.shared.u32 	%r1255, [%r36+136];
	ld.shared.u32 	%r1256, [%r60+8716];
	add.s32 	%r1257, %r1256, %r1255;
	min.s32 	%r1258, %r1254, %r1257;
	st.shared.u32 	[%r37+12], %r1258;
	bar.sync 	0;
	ld.shared.u32 	%r1259, [%r29];
	ld.shared.u32 	%r1260, [%r19+140];
	ld.shared.u32 	%r1261, [%r28+8960];
	add.s32 	%r1262, %r1261, %r1260;
	min.s32 	%r1263, %r1259, %r1262;
	st.shared.u32 	[%r29], %r1263;
	ld.shared.u32 	%r1264, [%r29+4];
	ld.shared.u32 	%r1265, [%r28+8964];
	add.s32 	%r1266, %r1265, %r1260;
	min.s32 	%r1267, %r1264, %r1266;
	st.shared.u32 	[%r29+4], %r1267;
	ld.shared.u32 	%r1268, [%r29+8];
	ld.shared.u32 	%r1269, [%r28+8968];
	add.s32 	%r1270, %r1269, %r1260;
	min.s32 	%r1271, %r1268, %r1270;
	st.shared.u32 	[%r29+8], %r1271;
	ld.shared.u32 	%r1272, [%r29+12];
	ld.shared.u32 	%r1273, [%r28+8972];
	add.s32 	%r1274, %r1273, %r1260;
	min.s32 	%r1275, %r1272, %r1274;
	st.shared.u32 	[%r29+12], %r1275;
	ld.shared.u32 	%r1276, [%r37];
	ld.shared.u32 	%r1277, [%r36+140];
	ld.shared.u32 	%r1278, [%r60+8960];
	add.s32 	%r1279, %r1278, %r1277;
	min.s32 	%r1280, %r1276, %r1279;
	st.shared.u32 	[%r37], %r1280;
	ld.shared.u32 	%r1281, [%r37+4];
	ld.shared.u32 	%r1282, [%r60+8964];
	add.s32 	%r1283, %r1282, %r1277;
	min.s32 	%r1284, %r1281, %r1283;
	st.shared.u32 	[%r37+4], %r1284;
	ld.shared.u32 	%r1285, [%r37+8];
	ld.shared.u32 	%r1286, [%r60+8968];
	add.s32 	%r1287, %r1286, %r1277;
	min.s32 	%r1288, %r1285, %r1287;
	st.shared.u32 	[%r37+8], %r1288;
	ld.shared.u32 	%r1289, [%r37+12];
	ld.shared.u32 	%r1290, [%r60+8972];
	add.s32 	%r1291, %r1290, %r1277;
	min.s32 	%r1292, %r1289, %r1291;
	st.shared.u32 	[%r37+12], %r1292;
	bar.sync 	0;
	ld.shared.u32 	%r1293, [%r29];
	ld.shared.u32 	%r1294, [%r19+144];
	ld.shared.u32 	%r1295, [%r28+9216];
	add.s32 	%r1296, %r1295, %r1294;
	min.s32 	%r1297, %r1293, %r1296;
	st.shared.u32 	[%r29], %r1297;
	ld.shared.u32 	%r1298, [%r29+4];
	ld.shared.u32 	%r1299, [%r28+9220];
	add.s32 	%r1300, %r1299, %r1294;
	min.s32 	%r1301, %r1298, %r1300;
	st.shared.u32 	[%r29+4], %r1301;
	ld.shared.u32 	%r1302, [%r29+8];
	ld.shared.u32 	%r1303, [%r28+9224];
	add.s32 	%r1304, %r1303, %r1294;
	min.s32 	%r1305, %r1302, %r1304;
	st.shared.u32 	[%r29+8], %r1305;
	ld.shared.u32 	%r1306, [%r29+12];
	ld.shared.u32 	%r1307, [%r28+9228];
	add.s32 	%r1308, %r1307, %r1294;
	min.s32 	%r1309, %r1306, %r1308;
	st.shared.u32 	[%r29+12], %r1309;
	ld.shared.u32 	%r1310, [%r37];
	ld.shared.u32 	%r1311, [%r36+144];
	ld.shared.u32 	%r1312, [%r60+9216];
	add.s32 	%r1313, %r1312, %r1311;
	min.s32 	%r1314, %r1310, %r1313;
	st.shared.u32 	[%r37], %r1314;
	ld.shared.u32 	%r1315, [%r37+4];
	ld.shared.u32 	%r1316, [%r36+144];
	ld.shared.u32 	%r1317, [%r60+9220];
	add.s32 	%r1318, %r1317, %r1316;
	min.s32 	%r1319, %r1315, %r1318;
	st.shared.u32 	[%r37+4], %r1319;
	ld.shared.u32 	%r1320, [%r37+8];
	ld.shared.u32 	%r1321, [%r60+9224];
	add.s32 	%r1322, %r1321, %r1316;
	min.s32 	%r1323, %r1320, %r1322;
	st.shared.u32 	[%r37+8], %r1323;
	ld.shared.u32 	%r1324, [%r37+12];
	ld.shared.u32 	%r1325, [%r60+9228];
	add.s32 	%r1326, %r1325, %r1316;
	min.s32 	%r1327, %r1324, %r1326;
	st.shared.u32 	[%r37+12], %r1327;
	bar.sync 	0;
	ld.shared.u32 	%r1328, [%r29];
	ld.shared.u32 	%r1329, [%r19+148];
	ld.shared.u32 	%r1330, [%r28+9472];
	add.s32 	%r1331, %r1330, %r1329;
	min.s32 	%r1332, %r1328, %r1331;
	st.shared.u32 	[%r29], %r1332;
	ld.shared.u32 	%r1333, [%r29+4];
	ld.shared.u32 	%r1334, [%r28+9476];
	add.s32 	%r1335, %r1334, %r1329;
	min.s32 	%r1336, %r1333, %r1335;
	st.shared.u32 	[%r29+4], %r1336;
	ld.shared.u32 	%r1337, [%r29+8];
	ld.shared.u32 	%r1338, [%r28+9480];
	add.s32 	%r1339, %r1338, %r1329;
	min.s32 	%r1340, %r1337, %r1339;
	st.shared.u32 	[%r29+8], %r1340;
	ld.shared.u32 	%r1341, [%r29+12];
	ld.shared.u32 	%r1342, [%r28+9484];
	add.s32 	%r1343, %r1342, %r1329;
	min.s32 	%r1344, %r1341, %r1343;
	st.shared.u32 	[%r29+12], %r1344;
	ld.shared.u32 	%r1345, [%r37];
	ld.shared.u32 	%r1346, [%r36+148];
	ld.shared.u32 	%r1347, [%r60+9472];
	add.s32 	%r1348, %r1347, %r1346;
	min.s32 	%r1349, %r1345, %r1348;
	st.shared.u32 	[%r37], %r1349;
	ld.shared.u32 	%r1350, [%r37+4];
	ld.shared.u32 	%r1351, [%r60+9476];
	add.s32 	%r1352, %r1351, %r1346;
	min.s32 	%r1353, %r1350, %r1352;
	st.shared.u32 	[%r37+4], %r1353;
	ld.shared.u32 	%r1354, [%r37+8];
	ld.shared.u32 	%r1355, [%r36+148];
	ld.shared.u32 	%r1356, [%r60+9480];
	add.s32 	%r1357, %r1356, %r1355;
	min.s32 	%r1358, %r1354, %r1357;
	st.shared.u32 	[%r37+8], %r1358;
	ld.shared.u32 	%r1359, [%r37+12];
	ld.shared.u32 	%r1360, [%r60+9484];
	add.s32 	%r1361, %r1360, %r1355;
	min.s32 	%r1362, %r1359, %r1361;
	st.shared.u32 	[%r37+12], %r1362;
	bar.sync 	0;
	ld.shared.u32 	%r1363, [%r29];
	ld.shared.u32 	%r1364, [%r19+152];
	ld.shared.u32 	%r1365, [%r28+9728];
	add.s32 	%r1366, %r1365, %r1364;
	min.s32 	%r1367, %r1363, %r1366;
	st.shared.u32 	[%r29], %r1367;
	ld.shared.u32 	%r1368, [%r29+4];
	ld.shared.u32 	%r1369, [%r28+9732];
	add.s32 	%r1370, %r1369, %r1364;
	min.s32 	%r1371, %r1368, %r1370;
	st.shared.u32 	[%r29+4], %r1371;
	ld.shared.u32 	%r1372, [%r29+8];
	ld.shared.u32 	%r1373, [%r28+9736];
	add.s32 	%r1374, %r1373, %r1364;
	min.s32 	%r1375, %r1372, %r1374;
	st.shared.u32 	[%r29+8], %r1375;
	ld.shared.u32 	%r1376, [%r29+12];
	ld.shared.u32 	%r1377, [%r28+9740];
	add.s32 	%r1378, %r1377, %r1364;
	min.s32 	%r1379, %r1376, %r1378;
	st.shared.u32 	[%r29+12], %r1379;
	ld.shared.u32 	%r1380, [%r37];
	ld.shared.u32 	%r1381, [%r36+152];
	ld.shared.u32 	%r1382, [%r60+9728];
	add.s32 	%r1383, %r1382, %r1381;
	min.s32 	%r1384, %r1380, %r1383;
	st.shared.u32 	[%r37], %r1384;
	ld.shared.u32 	%r1385, [%r37+4];
	ld.shared.u32 	%r1386, [%r60+9732];
	add.s32 	%r1387, %r1386, %r1381;
	min.s32 	%r1388, %r1385, %r1387;
	st.shared.u32 	[%r37+4], %r1388;
	ld.shared.u32 	%r1389, [%r37+8];
	ld.shared.u32 	%r1390, [%r60+9736];
	add.s32 	%r1391, %r1390, %r1381;
	min.s32 	%r1392, %r1389, %r1391;
	st.shared.u32 	[%r37+8], %r1392;
	ld.shared.u32 	%r1393, [%r37+12];
	ld.shared.u32 	%r1394, [%r36+152];
	ld.shared.u32 	%r1395, [%r60+9740];
	add.s32 	%r1396, %r1395, %r1394;
	min.s32 	%r1397, %r1393, %r1396;
	st.shared.u32 	[%r37+12], %r1397;
	bar.sync 	0;
	ld.shared.u32 	%r1398, [%r29];
	ld.shared.u32 	%r1399, [%r19+156];
	ld.shared.u32 	%r1400, [%r28+9984];
	add.s32 	%r1401, %r1400, %r1399;
	min.s32 	%r1402, %r1398, %r1401;
	st.shared.u32 	[%r29], %r1402;
	ld.shared.u32 	%r1403, [%r29+4];
	ld.shared.u32 	%r1404, [%r28+9988];
	add.s32 	%r1405, %r1404, %r1399;
	min.s32 	%r1406, %r1403, %r1405;
	st.shared.u32 	[%r29+4], %r1406;
	ld.shared.u32 	%r1407, [%r29+8];
	ld.shared.u32 	%r1408, [%r28+9992];
	add.s32 	%r1409, %r1408, %r1399;
	min.s32 	%r1410, %r1407, %r1409;
	st.shared.u32 	[%r29+8], %r1410;
	ld.shared.u32 	%r1411, [%r29+12];
	ld.shared.u32 	%r1412, [%r28+9996];
	add.s32 	%r1413, %r1412, %r1399;
	min.s32 	%r1414, %r1411, %r1413;
	st.shared.u32 	[%r29+12], %r1414;
	ld.shared.u32 	%r1415, [%r37];
	ld.shared.u32 	%r1416, [%r36+156];
	ld.shared.u32 	%r1417, [%r60+9984];
	add.s32 	%r1418, %r1417, %r1416;
	min.s32 	%r1419, %r1415, %r1418;
	st.shared.u32 	[%r37], %r1419;
	ld.shared.u32 	%r1420, [%r37+4];
	ld.shared.u32 	%r1421, [%r60+9988];
	add.s32 	%r1422, %r1421, %r1416;
	min.s32 	%r1423, %r1420, %r1422;
	st.shared.u32 	[%r37+4], %r1423;
	ld.shared.u32 	%r1424, [%r37+8];
	ld.shared.u32 	%r1425, [%r60+9992];
	add.s32 	%r1426, %r1425, %r1416;
	min.s32 	%r1427, %r1424, %r1426;
	st.shared.u32 	[%r37+8], %r1427;
	ld.shared.u32 	%r1428, [%r37+12];
	ld.shared.u32 	%r1429, [%r60+9996];
	add.s32 	%r1430, %r1429, %r1416;
	min.s32 	%r1431, %r1428, %r1430;
	st.shared.u32 	[%r37+12], %r1431;
	bar.sync 	0;
	ld.shared.u32 	%r1432, [%r29];
	ld.shared.u32 	%r1433, [%r19+160];
	ld.shared.u32 	%r1434, [%r28+10240];
	add.s32 	%r1435, %r1434, %r1433;
	min.s32 	%r1436, %r1432, %r1435;
	st.shared.u32 	[%r29], %r1436;
	ld.shared.u32 	%r1437, [%r29+4];
	ld.shared.u32 	%r1438, [%r28+10244];
	add.s32 	%r1439, %r1438, %r1433;
	min.s32 	%r1440, %r1437, %r1439;
	st.shared.u32 	[%r29+4], %r1440;
	ld.shared.u32 	%r1441, [%r29+8];
	ld.shared.u32 	%r1442, [%r28+10248];
	add.s32 	%r1443, %r1442, %r1433;
	min.s32 	%r1444, %r1441, %r1443;
	st.shared.u32 	[%r29+8], %r1444;
	ld.shared.u32 	%r1445, [%r29+12];
	ld.shared.u32 	%r1446, [%r28+10252];
	add.s32 	%r1447, %r1446, %r1433;
	min.s32 	%r1448, %r1445, %r1447;
	st.shared.u32 	[%r29+12], %r1448;
	ld.shared.u32 	%r1449, [%r37];
	ld.shared.u32 	%r1450, [%r36+160];
	ld.shared.u32 	%r1451, [%r60+10240];
	add.s32 	%r1452, %r1451, %r1450;
	min.s32 	%r1453, %r1449, %r1452;
	st.shared.u32 	[%r37], %r1453;
	ld.shared.u32 	%r1454, [%r37+4];
	ld.shared.u32 	%r1455, [%r36+160];
	ld.shared.u32 	%r1456, [%r60+10244];
	add.s32 	%r1457, %r1456, %r1455;
	min.s32 	%r1458, %r1454, %r1457;
	st.shared.u32 	[%r37+4], %r1458;
	ld.shared.u32 	%r1459, [%r37+8];
	ld.shared.u32 	%r1460, [%r60+10248];
	add.s32 	%r1461, %r1460, %r1455;
	min.s32 	%r1462, %r1459, %r1461;
	st.shared.u32 	[%r37+8], %r1462;
	ld.shared.u32 	%r1463, [%r37+12];
	ld.shared.u32 	%r1464, [%r60+10252];
	add.s32 	%r1465, %r1464, %r1455;
	min.s32 	%r1466, %r1463, %r1465;
	st.shared.u32 	[%r37+12], %r1466;
	bar.sync 	0;
	ld.shared.u32 	%r1467, [%r29];
	ld.shared.u32 	%r1468, [%r19+164];
	ld.shared.u32 	%r1469, [%r28+10496];
	add.s32 	%r1470, %r1469, %r1468;
	min.s32 	%r1471, %r1467, %r1470;
	st.shared.u32 	[%r29], %r1471;
	ld.shared.u32 	%r1472, [%r29+4];
	ld.shared.u32 	%r1473, [%r28+10500];
	add.s32 	%r1474, %r1473, %r1468;
	min.s32 	%r1475, %r1472, %r1474;
	st.shared.u32 	[%r29+4], %r1475;
	ld.shared.u32 	%r1476, [%r29+8];
	ld.shared.u32 	%r1477, [%r28+10504];
	add.s32 	%r1478, %r1477, %r1468;
	min.s32 	%r1479, %r1476, %r1478;
	st.shared.u32 	[%r29+8], %r1479;
	ld.shared.u32 	%r1480, [%r29+12];
	ld.shared.u32 	%r1481, [%r28+10508];
	add.s32 	%r1482, %r1481, %r1468;
	min.s32 	%r1483, %r1480, %r1482;
	st.shared.u32 	[%r29+12], %r1483;
	ld.shared.u32 	%r1484, [%r37];
	ld.shared.u32 	%r1485, [%r36+164];
	ld.shared.u32 	%r1486, [%r60+10496];
	add.s32 	%r1487, %r1486, %r1485;
	min.s32 	%r1488, %r1484, %r1487;
	st.shared.u32 	[%r37], %r1488;
	ld.shared.u32 	%r1489, [%r37+4];
	ld.shared.u32 	%r1490, [%r60+10500];
	add.s32 	%r1491, %r1490, %r1485;
	min.s32 	%r1492, %r1489, %r1491;
	st.shared.u32 	[%r37+4], %r1492;
	ld.shared.u32 	%r1493, [%r37+8];
	ld.shared.u32 	%r1494, [%r36+164];
	ld.shared.u32 	%r1495, [%r60+10504];
	add.s32 	%r1496, %r1495, %r1494;
	min.s32 	%r1497, %r1493, %r1496;
	st.shared.u32 	[%r37+8], %r1497;
	ld.shared.u32 	%r1498, [%r37+12];
	ld.shared.u32 	%r1499, [%r60+10508];
	add.s32 	%r1500, %r1499, %r1494;
	min.s32 	%r1501, %r1498, %r1500;
	st.shared.u32 	[%r37+12], %r1501;
	bar.sync 	0;
	ld.shared.u32 	%r1502, [%r29];
	ld.shared.u32 	%r1503, [%r19+168];
	ld.shared.u32 	%r1504, [%r28+10752];
	add.s32 	%r1505, %r1504, %r1503;
	min.s32 	%r1506, %r1502, %r1505;
	st.shared.u32 	[%r29], %r1506;
	ld.shared.u32 	%r1507, [%r29+4];
	ld.shared.u32 	%r1508, [%r28+10756];
	add.s32 	%r1509, %r1508, %r1503;
	min.s32 	%r1510, %r1507, %r1509;
	st.shared.u32 	[%r29+4], %r1510;
	ld.shared.u32 	%r1511, [%r29+8];
	ld.shared.u32 	%r1512, [%r28+10760];
	add.s32 	%r1513, %r1512, %r1503;
	min.s32 	%r1514, %r1511, %r1513;
	st.shared.u32 	[%r29+8], %r1514;
	ld.shared.u32 	%r1515, [%r29+12];
	ld.shared.u32 	%r1516, [%r28+10764];
	add.s32 	%r1517, %r1516, %r1503;
	min.s32 	%r1518, %r1515, %r1517;
	st.shared.u32 	[%r29+12], %r1518;
	ld.shared.u32 	%r1519, [%r37];
	ld.shared.u32 	%r1520, [%r36+168];
	ld.shared.u32 	%r1521, [%r60+10752];
	add.s32 	%r1522, %r1521, %r1520;
	min.s32 	%r1523, %r1519, %r1522;
	st.shared.u32 	[%r37], %r1523;
	ld.shared.u32 	%r1524, [%r37+4];
	ld.shared.u32 	%r1525, [%r60+10756];
	add.s32 	%r1526, %r1525, %r1520;
	min.s32 	%r1527, %r1524, %r1526;
	st.shared.u32 	[%r37+4], %r1527;
	ld.shared.u32 	%r1528, [%r37+8];
	ld.shared.u32 	%r1529, [%r60+10760];
	add.s32 	%r1530, %r1529, %r1520;
	min.s32 	%r1531, %r1528, %r1530;
	st.shared.u32 	[%r37+8], %r1531;
	ld.shared.u32 	%r1532, [%r37+12];
	ld.shared.u32 	%r1533, [%r36+168];
	ld.shared.u32 	%r1534, [%r60+10764];
	add.s32 	%r1535, %r1534, %r1533;
	min.s32 	%r1536, %r1532, %r1535;
	st.shared.u32 	[%r37+12], %r1536;
	bar.sync 	0;
	ld.shared.u32 	%r1537, [%r29];
	ld.shared.u32 	%r1538, [%r19+172];
	ld.shared.u32 	%r1539, [%r28+11008];
	add.s32 	%r1540, %r1539, %r1538;
	min.s32 	%r1541, %r1537, %r1540;
	st.shared.u32 	[%r29], %r1541;
	ld.shared.u32 	%r1542, [%r29+4];
	ld.shared.u32 	%r1543, [%r28+11012];
	add.s32 	%r1544, %r1543, %r1538;
	min.s32 	%r1545, %r1542, %r1544;
	st.shared.u32 	[%r29+4], %r1545;
	ld.shared.u32 	%r1546, [%r29+8];
	ld.shared.u32 	%r1547, [%r28+11016];
	add.s32 	%r1548, %r1547, %r1538;
	min.s32 	%r1549, %r1546, %r1548;
	st.shared.u32 	[%r29+8], %r1549;
	ld.shared.u32 	%r1550, [%r29+12];
	ld.shared.u32 	%r1551, [%r28+11020];
	add.s32 	%r1552, %r1551, %r1538;
	min.s32 	%r1553, %r1550, %r1552;
	st.shared.u32 	[%r29+12], %r1553;
	ld.shared.u32 	%r1554, [%r37];
	ld.shared.u32 	%r1555, [%r36+172];
	ld.shared.u32 	%r1556, [%r60+11008];
	add.s32 	%r1557, %r1556, %r1555;
	min.s32 	%r1558, %r1554, %r1557;
	st.shared.u32 	[%r37], %r1558;
	ld.shared.u32 	%r1559, [%r37+4];
	ld.shared.u32 	%r1560, [%r60+11012];
	add.s32 	%r1561, %r1560, %r1555;
	min.s32 	%r1562, %r1559, %r1561;
	st.shared.u32 	[%r37+4], %r1562;
	ld.shared.u32 	%r1563, [%r37+8];
	ld.shared.u32 	%r1564, [%r60+11016];
	add.s32 	%r1565, %r1564, %r1555;
	min.s32 	%r1566, %r1563, %r1565;
	st.shared.u32 	[%r37+8], %r1566;
	ld.shared.u32 	%r1567, [%r37+12];
	ld.shared.u32 	%r1568, [%r60+11020];
	add.s32 	%r1569, %r1568, %r1555;
	min.s32 	%r1570, %r1567, %r1569;
	st.shared.u32 	[%r37+12], %r1570;
	bar.sync 	0;
	ld.shared.u32 	%r1571, [%r29];
	ld.shared.u32 	%r1572, [%r19+176];
	ld.shared.u32 	%r1573, [%r28+11264];
	add.s32 	%r1574, %r1573, %r1572;
	min.s32 	%r1575, %r1571, %r1574;
	st.shared.u32 	[%r29], %r1575;
	ld.shared.u32 	%r1576, [%r29+4];
	ld.shared.u32 	%r1577, [%r28+11268];
	add.s32 	%r1578, %r1577, %r1572;
	min.s32 	%r1579, %r1576, %r1578;
	st.shared.u32 	[%r29+4], %r1579;
	ld.shared.u32 	%r1580, [%r29+8];
	ld.shared.u32 	%r1581, [%r28+11272];
	add.s32 	%r1582, %r1581, %r1572;
	min.s32 	%r1583, %r1580, %r1582;
	st.shared.u32 	[%r29+8], %r1583;
	ld.shared.u32 	%r1584, [%r29+12];
	ld.shared.u32 	%r1585, [%r28+11276];
	add.s32 	%r1586, %r1585, %r1572;
	min.s32 	%r1587, %r1584, %r1586;
	st.shared.u32 	[%r29+12], %r1587;
	ld.shared.u32 	%r1588, [%r37];
	ld.shared.u32 	%r1589, [%r36+176];
	ld.shared.u32 	%r1590, [%r60+11264];
	add.s32 	%r1591, %r1590, %r1589;
	min.s32 	%r1592, %r1588, %r1591;
	st.shared.u32 	[%r37], %r1592;
	ld.shared.u32 	%r1593, [%r37+4];
	ld.shared.u32 	%r1594, [%r36+176];
	ld.shared.u32 	%r1595, [%r60+11268];
	add.s32 	%r1596, %r1595, %r1594;
	min.s32 	%r1597, %r1593, %r1596;
	st.shared.u32 	[%r37+4], %r1597;
	ld.shared.u32 	%r1598, [%r37+8];
	ld.shared.u32 	%r1599, [%r60+11272];
	add.s32 	%r1600, %r1599, %r1594;
	min.s32 	%r1601, %r1598, %r1600;
	st.shared.u32 	[%r37+8], %r1601;
	ld.shared.u32 	%r1602, [%r37+12];
	ld.shared.u32 	%r1603, [%r60+11276];
	add.s32 	%r1604, %r1603, %r1594;
	min.s32 	%r1605, %r1602, %r1604;
	st.shared.u32 	[%r37+12], %r1605;
	bar.sync 	0;
	ld.shared.u32 	%r1606, [%r29];
	ld.shared.u32 	%r1607, [%r19+180];
	ld.shared.u32 	%r1608, [%r28+11520];
	add.s32 	%r1609, %r1608, %r1607;
	min.s32 	%r1610, %r1606, %r1609;
	st.shared.u32 	[%r29], %r1610;
	ld.shared.u32 	%r1611, [%r29+4];
	ld.shared.u32 	%r1612, [%r28+11524];
	add.s32 	%r1613, %r1612, %r1607;
	min.s32 	%r1614, %r1611, %r1613;
	st.shared.u32 	[%r29+4], %r1614;
	ld.shared.u32 	%r1615, [%r29+8];
	ld.shared.u32 	%r1616, [%r28+11528];
	add.s32 	%r1617, %r1616, %r1607;
	min.s32 	%r1618, %r1615, %r1617;
	st.shared.u32 	[%r29+8], %r1618;
	ld.shared.u32 	%r1619, [%r29+12];
	ld.shared.u32 	%r1620, [%r28+11532];
	add.s32 	%r1621, %r1620, %r1607;
	min.s32 	%r1622, %r1619, %r1621;
	st.shared.u32 	[%r29+12], %r1622;
	ld.shared.u32 	%r1623, [%r37];
	ld.shared.u32 	%r1624, [%r36+180];
	ld.shared.u32 	%r1625, [%r60+11520];
	add.s32 	%r1626, %r1625, %r1624;
	min.s32 	%r1627, %r1623, %r1626;
	st.shared.u32 	[%r37], %r1627;
	ld.shared.u32 	%r1628, [%r37+4];
	ld.shared.u32 	%r1629, [%r60+11524];
	add.s32 	%r1630, %r1629, %r1624;
	min.s32 	%r1631, %r1628, %r1630;
	st.shared.u32 	[%r37+4], %r1631;
	ld.shared.u32 	%r1632, [%r37+8];
	ld.shared.u32 	%r1633, [%r36+180];
	ld.shared.u32 	%r1634, [%r60+11528];
	add.s32 	%r1635, %r1634, %r1633;
	min.s32 	%r1636, %r1632, %r1635;
	st.shared.u32 	[%r37+8], %r1636;
	ld.shared.u32 	%r1637, [%r37+12];
	ld.shared.u32 	%r1638, [%r60+11532];
	add.s32 	%r1639, %r1638, %r1633;
	min.s32 	%r1640, %r1637, %r1639;
	st.shared.u32 	[%r37+12], %r1640;
	bar.sync 	0;
	ld.shared.u32 	%r1641, [%r29];
	ld.shared.u32 	%r1642, [%r19+184];
	ld.shared.u32 	%r1643, [%r28+11776];
	add.s32 	%r1644, %r1643, %r1642;
	min.s32 	%r1645, %r1641, %r1644;
	st.shared.u32 	[%r29], %r1645;
	ld.shared.u32 	%r1646, [%r29+4];
	ld.shared.u32 	%r1647, [%r28+11780];
	add.s32 	%r1648, %r1647, %r1642;
	min.s32 	%r1649, %r1646, %r1648;
	st.shared.u32 	[%r29+4], %r1649;
	ld.shared.u32 	%r1650, [%r29+8];
	ld.shared.u32 	%r1651, [%r28+11784];
	add.s32 	%r1652, %r1651, %r1642;
	min.s32 	%r1653, %r1650, %r1652;
	st.shared.u32 	[%r29+8], %r1653;
	ld.shared.u32 	%r1654, [%r29+12];
	ld.shared.u32 	%r1655, [%r28+11788];
	add.s32 	%r1656, %r1655, %r1642;
	min.s32 	%r1657, %r1654, %r1656;
	st.shared.u32 	[%r29+12], %r1657;
	ld.shared.u32 	%r1658, [%r37];
	ld.shared.u32 	%r1659, [%r36+184];
	ld.shared.u32 	%r1660, [%r60+11776];
	add.s32 	%r1661, %r1660, %r1659;
	min.s32 	%r1662, %r1658, %r1661;
	st.shared.u32 	[%r37], %r1662;
	ld.shared.u32 	%r1663, [%r37+4];
	ld.shared.u32 	%r1664, [%r60+11780];
	add.s32 	%r1665, %r1664, %r1659;
	min.s32 	%r1666, %r1663, %r1665;
	st.shared.u32 	[%r37+4], %r1666;
	ld.shared.u32 	%r1667, [%r37+8];
	ld.shared.u32 	%r1668, [%r60+11784];
	add.s32 	%r1669, %r1668, %r1659;
	min.s32 	%r1670, %r1667, %r1669;
	st.shared.u32 	[%r37+8], %r1670;
	ld.shared.u32 	%r1671, [%r37+12];
	ld.shared.u32 	%r1672, [%r36+184];
	ld.shared.u32 	%r1673, [%r60+11788];
	add.s32 	%r1674, %r1673, %r1672;
	min.s32 	%r1675, %r1671, %r1674;
	st.shared.u32 	[%r37+12], %r1675;
	bar.sync 	0;
	ld.shared.u32 	%r1676, [%r29];
	ld.shared.u32 	%r1677, [%r19+188];
	ld.shared.u32 	%r1678, [%r28+12032];
	add.s32 	%r1679, %r1678, %r1677;
	min.s32 	%r1680, %r1676, %r1679;
	st.shared.u32 	[%r29], %r1680;
	ld.shared.u32 	%r1681, [%r29+4];
	ld.shared.u32 	%r1682, [%r28+12036];
	add.s32 	%r1683, %r1682, %r1677;
	min.s32 	%r1684, %r1681, %r1683;
	st.shared.u32 	[%r29+4], %r1684;
	ld.shared.u32 	%r1685, [%r29+8];
	ld.shared.u32 	%r1686, [%r28+12040];
	add.s32 	%r1687, %r1686, %r1677;
	min.s32 	%r1688, %r1685, %r1687;
	st.shared.u32 	[%r29+8], %r1688;
	ld.shared.u32 	%r1689, [%r29+12];
	ld.shared.u32 	%r1690, [%r28+12044];
	add.s32 	%r1691, %r1690, %r1677;
	min.s32 	%r1692, %r1689, %r1691;
	st.shared.u32 	[%r29+12], %r1692;
	ld.shared.u32 	%r1693, [%r37];
	ld.shared.u32 	%r1694, [%r36+188];
	ld.shared.u32 	%r1695, [%r60+12032];
	add.s32 	%r1696, %r1695, %r1694;
	min.s32 	%r1697, %r1693, %r1696;
	st.shared.u32 	[%r37], %r1697;
	ld.shared.u32 	%r1698, [%r37+4];
	ld.shared.u32 	%r1699, [%r60+12036];
	add.s32 	%r1700, %r1699, %r1694;
	min.s32 	%r1701, %r1698, %r1700;
	st.shared.u32 	[%r37+4], %r1701;
	ld.shared.u32 	%r1702, [%r37+8];
	ld.shared.u32 	%r1703, [%r60+12040];
	add.s32 	%r1704, %r1703, %r1694;
	min.s32 	%r1705, %r1702, %r1704;
	st.shared.u32 	[%r37+8], %r1705;
	ld.shared.u32 	%r1706, [%r37+12];
	ld.shared.u32 	%r1707, [%r60+12044];
	add.s32 	%r1708, %r1707, %r1694;
	min.s32 	%r1709, %r1706, %r1708;
	st.shared.u32 	[%r37+12], %r1709;
	bar.sync 	0;
	ld.shared.u32 	%r1710, [%r29];
	ld.shared.u32 	%r1711, [%r19+192];
	ld.shared.u32 	%r1712, [%r28+12288];
	add.s32 	%r1713, %r1712, %r1711;
	min.s32 	%r1714, %r1710, %r1713;
	st.shared.u32 	[%r29], %r1714;
	ld.shared.u32 	%r1715, [%r29+4];
	ld.shared.u32 	%r1716, [%r28+12292];
	add.s32 	%r1717, %r1716, %r1711;
	min.s32 	%r1718, %r1715, %r1717;
	st.shared.u32 	[%r29+4], %r1718;
	ld.shared.u32 	%r1719, [%r29+8];
	ld.shared.u32 	%r1720, [%r28+12296];
	add.s32 	%r1721, %r1720, %r1711;
	min.s32 	%r1722, %r1719, %r1721;
	st.shared.u32 	[%r29+8], %r1722;
	ld.shared.u32 	%r1723, [%r29+12];
	ld.shared.u32 	%r1724, [%r28+12300];
	add.s32 	%r1725, %r1724, %r1711;
	min.s32 	%r1726, %r1723, %r1725;
	st.shared.u32 	[%r29+12], %r1726;
	ld.shared.u32 	%r1727, [%r37];
	ld.shared.u32 	%r1728, [%r36+192];
	ld.shared.u32 	%r1729, [%r60+12288];
	add.s32 	%r1730, %r1729, %r1728;
	min.s32 	%r1731, %r1727, %r1730;
	st.shared.u32 	[%r37], %r1731;
	ld.shared.u32 	%r1732, [%r37+4];
	ld.shared.u32 	%r1733, [%r36+192];
	ld.shared.u32 	%r1734, [%r60+12292];
	add.s32 	%r1735, %r1734, %r1733;
	min.s32 	%r1736, %r1732, %r1735;
	st.shared.u32 	[%r37+4], %r1736;
	ld.shared.u32 	%r1737, [%r37+8];
	ld.shared.u32 	%r1738, [%r60+12296];
	add.s32 	%r1739, %r1738, %r1733;
	min.s32 	%r1740, %r1737, %r1739;
	st.shared.u32 	[%r37+8], %r1740;
	ld.shared.u32 	%r1741, [%r37+12];
	ld.shared.u32 	%r1742, [%r60+12300];
	add.s32 	%r1743, %r1742, %r1733;
	min.s32 	%r1744, %r1741, %r1743;
	st.shared.u32 	[%r37+12], %r1744;
	bar.sync 	0;
	ld.shared.u32 	%r1745, [%r29];
	ld.shared.u32 	%r1746, [%r19+196];
	ld.shared.u32 	%r1747, [%r28+12544];
	add.s32 	%r1748, %r1747, %r1746;
	min.s32 	%r1749, %r1745, %r1748;
	st.shared.u32 	[%r29], %r1749;
	ld.shared.u32 	%r1750, [%r29+4];
	ld.shared.u32 	%r1751, [%r28+12548];
	add.s32 	%r1752, %r1751, %r1746;
	min.s32 	%r1753, %r1750, %r1752;
	st.shared.u32 	[%r29+4], %r1753;
	ld.shared.u32 	%r1754, [%r29+8];
	ld.shared.u32 	%r1755, [%r28+12552];
	add.s32 	%r1756, %r1755, %r1746;
	min.s32 	%r1757, %r1754, %r1756;
	st.shared.u32 	[%r29+8], %r1757;
	ld.shared.u32 	%r1758, [%r29+12];
	ld.shared.u32 	%r1759, [%r28+12556];
	add.s32 	%r1760, %r1759, %r1746;
	min.s32 	%r1761, %r1758, %r1760;
	st.shared.u32 	[%r29+12], %r1761;
	ld.shared.u32 	%r1762, [%r37];
	ld.shared.u32 	%r1763, [%r36+196];
	ld.shared.u32 	%r1764, [%r60+12544];
	add.s32 	%r1765, %r1764, %r1763;
	min.s32 	%r1766, %r1762, %r1765;
	st.shared.u32 	[%r37], %r1766;
	ld.shared.u32 	%r1767, [%r37+4];
	ld.shared.u32 	%r1768, [%r60+12548];
	add.s32 	%r1769, %r1768, %r1763;
	min.s32 	%r1770, %r1767, %r1769;
	st.shared.u32 	[%r37+4], %r1770;
	ld.shared.u32 	%r1771, [%r37+8];
	ld.shared.u32 	%r1772, [%r36+196];
	ld.shared.u32 	%r1773, [%r60+12552];
	add.s32 	%r1774, %r1773, %r1772;
	min.s32 	%r1775, %r1771, %r1774;
	st.shared.u32 	[%r37+8], %r1775;
	ld.shared.u32 	%r1776, [%r37+12];
	ld.shared.u32 	%r1777, [%r60+12556];
	add.s32 	%r1778, %r1777, %r1772;
	min.s32 	%r1779, %r1776, %r1778;
	st.shared.u32 	[%r37+12], %r1779;
	bar.sync 	0;
	ld.shared.u32 	%r1780, [%r29];
	ld.shared.u32 	%r1781, [%r19+200];
	ld.shared.u32 	%r1782, [%r28+12800];
	add.s32 	%r1783, %r1782, %r1781;
	min.s32 	%r1784, %r1780, %r1783;
	st.shared.u32 	[%r29], %r1784;
	ld.shared.u32 	%r1785, [%r29+4];
	ld.shared.u32 	%r1786, [%r28+12804];
	add.s32 	%r1787, %r1786, %r1781;
	min.s32 	%r1788, %r1785, %r1787;
	st.shared.u32 	[%r29+4], %r1788;
	ld.shared.u32 	%r1789, [%r29+8];
	ld.shared.u32 	%r1790, [%r28+12808];
	add.s32 	%r1791, %r1790, %r1781;
	min.s32 	%r1792, %r1789, %r1791;
	st.shared.u32 	[%r29+8], %r1792;
	ld.shared.u32 	%r1793, [%r29+12];
	ld.shared.u32 	%r1794, [%r28+12812];
	add.s32 	%r1795, %r1794, %r1781;
	min.s32 	%r1796, %r1793, %r1795;
	st.shared.u32 	[%r29+12], %r1796;
	ld.shared.u32 	%r1797, [%r37];
	ld.shared.u32 	%r1798, [%r36+200];
	ld.shared.u32 	%r1799, [%r60+12800];
	add.s32 	%r1800, %r1799, %r1798;
	min.s32 	%r1801, %r1797, %r1800;
	st.shared.u32 	[%r37], %r1801;
	ld.shared.u32 	%r1802, [%r37+4];
	ld.shared.u32 	%r1803, [%r60+12804];
	add.s32 	%r1804, %r1803, %r1798;
	min.s32 	%r1805, %r1802, %r1804;
	st.shared.u32 	[%r37+4], %r1805;
	ld.shared.u32 	%r1806, [%r37+8];
	ld.shared.u32 	%r1807, [%r60+12808];
	add.s32 	%r1808, %r1807, %r1798;
	min.s32 	%r1809, %r1806, %r1808;
	st.shared.u32 	[%r37+8], %r1809;
	ld.shared.u32 	%r1810, [%r37+12];
	ld.shared.u32 	%r1811, [%r36+200];
	ld.shared.u32 	%r1812, [%r60+12812];
	add.s32 	%r1813, %r1812, %r1811;
	min.s32 	%r1814, %r1810, %r1813;
	st.shared.u32 	[%r37+12], %r1814;
	bar.sync 	0;
	ld.shared.u32 	%r1815, [%r29];
	ld.shared.u32 	%r1816, [%r19+204];
	ld.shared.u32 	%r1817, [%r28+13056];
	add.s32 	%r1818, %r1817, %r1816;
	min.s32 	%r1819, %r1815, %r1818;
	st.shared.u32 	[%r29], %r1819;
	ld.shared.u32 	%r1820, [%r29+4];
	ld.shared.u32 	%r1821, [%r28+13060];
	add.s32 	%r1822, %r1821, %r1816;
	min.s32 	%r1823, %r1820, %r1822;
	st.shared.u32 	[%r29+4], %r1823;
	ld.shared.u32 	%r1824, [%r29+8];
	ld.shared.u32 	%r1825, [%r28+13064];
	add.s32 	%r1826, %r1825, %r1816;
	min.s32 	%r1827, %r1824, %r1826;
	st.shared.u32 	[%r29+8], %r1827;
	ld.shared.u32 	%r1828, [%r29+12];
	ld.shared.u32 	%r1829, [%r28+13068];
	add.s32 	%r1830, %r1829, %r1816;
	min.s32 	%r1831, %r1828, %r1830;
	st.shared.u32 	[%r29+12], %r1831;
	ld.shared.u32 	%r1832, [%r37];
	ld.shared.u32 	%r1833, [%r36+204];
	ld.shared.u32 	%r1834, [%r60+13056];
	add.s32 	%r1835, %r1834, %r1833;
	min.s32 	%r1836, %r1832, %r1835;
	st.shared.u32 	[%r37], %r1836;
	ld.shared.u32 	%r1837, [%r37+4];
	ld.shared.u32 	%r1838, [%r60+13060];
	add.s32 	%r1839, %r1838, %r1833;
	min.s32 	%r1840, %r1837, %r1839;
	st.shared.u32 	[%r37+4], %r1840;
	ld.shared.u32 	%r1841, [%r37+8];
	ld.shared.u32 	%r1842, [%r60+13064];
	add.s32 	%r1843, %r1842, %r1833;
	min.s32 	%r1844, %r1841, %r1843;
	st.shared.u32 	[%r37+8], %r1844;
	ld.shared.u32 	%r1845, [%r37+12];
	ld.shared.u32 	%r1846, [%r60+13068];
	add.s32 	%r1847, %r1846, %r1833;
	min.s32 	%r1848, %r1845, %r1847;
	st.shared.u32 	[%r37+12], %r1848;
	bar.sync 	0;
	ld.shared.u32 	%r1849, [%r29];
	ld.shared.u32 	%r1850, [%r19+208];
	ld.shared.u32 	%r1851, [%r28+13312];
	add.s32 	%r1852, %r1851, %r1850;
	min.s32 	%r1853, %r1849, %r1852;
	st.shared.u32 	[%r29], %r1853;
	ld.shared.u32 	%r1854, [%r29+4];
	ld.shared.u32 	%r1855, [%r28+13316];
	add.s32 	%r1856, %r1855, %r1850;
	min.s32 	%r1857, %r1854, %r1856;
	st.shared.u32 	[%r29+4], %r1857;
	ld.shared.u32 	%r1858, [%r29+8];
	ld.shared.u32 	%r1859, [%r28+13320];
	add.s32 	%r1860, %r1859, %r1850;
	min.s32 	%r1861, %r1858, %r1860;
	st.shared.u32 	[%r29+8], %r1861;
	ld.shared.u32 	%r1862, [%r29+12];
	ld.shared.u32 	%r1863, [%r28+13324];
	add.s32 	%r1864, %r1863, %r1850;
	min.s32 	%r1865, %r1862, %r1864;
	st.shared.u32 	[%r29+12], %r1865;
	ld.shared.u32 	%r1866, [%r37];
	ld.shared.u32 	%r1867, [%r36+208];
	ld.shared.u32 	%r1868, [%r60+13312];
	add.s32 	%r1869, %r1868, %r1867;
	min.s32 	%r1870, %r1866, %r1869;
	st.shared.u32 	[%r37], %r1870;
	ld.shared.u32 	%r1871, [%r37+4];
	ld.shared.u32 	%r1872, [%r36+208];
	ld.shared.u32 	%r1873, [%r60+13316];
	add.s32 	%r1874, %r1873, %r1872;
	min.s32 	%r1875, %r1871, %r1874;
	st.shared.u32 	[%r37+4], %r1875;
	ld.shared.u32 	%r1876, [%r37+8];
	ld.shared.u32 	%r1877, [%r60+13320];
	add.s32 	%r1878, %r1877, %r1872;
	min.s32 	%r1879, %r1876, %r1878;
	st.shared.u32 	[%r37+8], %r1879;
	ld.shared.u32 	%r1880, [%r37+12];
	ld.shared.u32 	%r1881, [%r60+13324];
	add.s32 	%r1882, %r1881, %r1872;
	min.s32 	%r1883, %r1880, %r1882;
	st.shared.u32 	[%r37+12], %r1883;
	bar.sync 	0;
	ld.shared.u32 	%r1884, [%r29];
	ld.shared.u32 	%r1885, [%r19+212];
	ld.shared.u32 	%r1886, [%r28+13568];
	add.s32 	%r1887, %r1886, %r1885;
	min.s32 	%r1888, %r1884, %r1887;
	st.shared.u32 	[%r29], %r1888;
	ld.shared.u32 	%r1889, [%r29+4];
	ld.shared.u32 	%r1890, [%r28+13572];
	add.s32 	%r1891, %r1890, %r1885;
	min.s32 	%r1892, %r1889, %r1891;
	st.shared.u32 	[%r29+4], %r1892;
	ld.shared.u32 	%r1893, [%r29+8];
	ld.shared.u32 	%r1894, [%r28+13576];
	add.s32 	%r1895, %r1894, %r1885;
	min.s32 	%r1896, %r1893, %r1895;
	st.shared.u32 	[%r29+8], %r1896;
	ld.shared.u32 	%r1897, [%r29+12];
	ld.shared.u32 	%r1898, [%r28+13580];
	add.s32 	%r1899, %r1898, %r1885;
	min.s32 	%r1900, %r1897, %r1899;
	st.shared.u32 	[%r29+12], %r1900;
	ld.shared.u32 	%r1901, [%r37];
	ld.shared.u32 	%r1902, [%r36+212];
	ld.shared.u32 	%r1903, [%r60+13568];
	add.s32 	%r1904, %r1903, %r1902;
	min.s32 	%r1905, %r1901, %r1904;
	st.shared.u32 	[%r37], %r1905;
	ld.shared.u32 	%r1906, [%r37+4];
	ld.shared.u32 	%r1907, [%r60+13572];
	add.s32 	%r1908, %r1907, %r1902;
	min.s32 	%r1909, %r1906, %r1908;
	st.shared.u32 	[%r37+4], %r1909;
	ld.shared.u32 	%r1910, [%r37+8];
	ld.shared.u32 	%r1911, [%r36+212];
	ld.shared.u32 	%r1912, [%r60+13576];
	add.s32 	%r1913, %r1912, %r1911;
	min.s32 	%r1914, %r1910, %r1913;
	st.shared.u32 	[%r37+8], %r1914;
	ld.shared.u32 	%r1915, [%r37+12];
	ld.shared.u32 	%r1916, [%r60+13580];
	add.s32 	%r1917, %r1916, %r1911;
	min.s32 	%r1918, %r1915, %r1917;
	st.shared.u32 	[%r37+12], %r1918;
	bar.sync 	0;
	ld.shared.u32 	%r1919, [%r29];
	ld.shared.u32 	%r1920, [%r19+216];
	ld.shared.u32 	%r1921, [%r28+13824];
	add.s32 	%r1922, %r1921, %r1920;
	min.s32 	%r1923, %r1919, %r1922;
	st.shared.u32 	[%r29], %r1923;
	ld.shared.u32 	%r1924, [%r29+4];
	ld.shared.u32 	%r1925, [%r28+13828];
	add.s32 	%r1926, %r1925, %r1920;
	min.s32 	%r1927, %r1924, %r1926;
	st.shared.u32 	[%r29+4], %r1927;
	ld.shared.u32 	%r1928, [%r29+8];
	ld.shared.u32 	%r1929, [%r28+13832];
	add.s32 	%r1930, %r1929, %r1920;
	min.s32 	%r1931, %r1928, %r1930;
	st.shared.u32 	[%r29+8], %r1931;
	ld.shared.u32 	%r1932, [%r29+12];
	ld.shared.u32 	%r1933, [%r28+13836];
	add.s32 	%r1934, %r1933, %r1920;
	min.s32 	%r1935, %r1932, %r1934;
	st.shared.u32 	[%r29+12], %r1935;
	ld.shared.u32 	%r1936, [%r37];
	ld.shared.u32 	%r1937, [%r36+216];
	ld.shared.u32 	%r1938, [%r60+13824];
	add.s32 	%r1939, %r1938, %r1937;
	min.s32 	%r1940, %r1936, %r1939;
	st.shared.u32 	[%r37], %r1940;
	ld.shared.u32 	%r1941, [%r37+4];
	ld.shared.u32 	%r1942, [%r60+13828];
	add.s32 	%r1943, %r1942, %r1937;
	min.s32 	%r1944, %r1941, %r1943;
	st.shared.u32 	[%r37+4], %r1944;
	ld.shared.u32 	%r1945, [%r37+8];
	ld.shared.u32 	%r1946, [%r60+13832];
	add.s32 	%r1947, %r1946, %r1937;
	min.s32 	%r1948, %r1945, %r1947;
	st.shared.u32 	[%r37+8], %r1948;
	ld.shared.u32 	%r1949, [%r37+12];
	ld.shared.u32 	%r1950, [%r36+216];
	ld.shared.u32 	%r1951, [%r60+13836];
	add.s32 	%r1952, %r1951, %r1950;
	min.s32 	%r1953, %r1949, %r1952;
	st.shared.u32 	[%r37+12], %r1953;
	bar.sync 	0;
	ld.shared.u32 	%r1954, [%r29];
	ld.shared.u32 	%r1955, [%r19+220];
	ld.shared.u32 	%r1956, [%r28+14080];
	add.s32 	%r1957, %r1956, %r1955;
	min.s32 	%r1958, %r1954, %r1957;
	st.shared.u32 	[%r29], %r1958;
	ld.shared.u32 	%r1959, [%r29+4];
	ld.shared.u32 	%r1960, [%r28+14084];
	add.s32 	%r1961, %r1960, %r1955;
	min.s32 	%r1962, %r1959, %r1961;
	st.shared.u32 	[%r29+4], %r1962;
	ld.shared.u32 	%r1963, [%r29+8];
	ld.shared.u32 	%r1964, [%r28+14088];
	add.s32 	%r1965, %r1964, %r1955;
	min.s32 	%r1966, %r1963, %r1965;
	st.shared.u32 	[%r29+8], %r1966;
	ld.shared.u32 	%r1967, [%r29+12];
	ld.shared.u32 	%r1968, [%r28+14092];
	add.s32 	%r1969, %r1968, %r1955;
	min.s32 	%r1970, %r1967, %r1969;
	st.shared.u32 	[%r29+12], %r1970;
	ld.shared.u32 	%r1971, [%r37];
	ld.shared.u32 	%r1972, [%r36+220];
	ld.shared.u32 	%r1973, [%r60+14080];
	add.s32 	%r1974, %r1973, %r1972;
	min.s32 	%r1975, %r1971, %r1974;
	st.shared.u32 	[%r37], %r1975;
	ld.shared.u32 	%r1976, [%r37+4];
	ld.shared.u32 	%r1977, [%r60+14084];
	add.s32 	%r1978, %r1977, %r1972;
	min.s32 	%r1979, %r1976, %r1978;
	st.shared.u32 	[%r37+4], %r1979;
	ld.shared.u32 	%r1980, [%r37+8];
	ld.shared.u32 	%r1981, [%r60+14088];
	add.s32 	%r1982, %r1981, %r1972;
	min.s32 	%r1983, %r1980, %r1982;
	st.shared.u32 	[%r37+8], %r1983;
	ld.shared.u32 	%r1984, [%r37+12];
	ld.shared.u32 	%r1985, [%r60+14092];
	add.s32 	%r1986, %r1985, %r1972;
	min.s32 	%r1987, %r1984, %r1986;
	st.shared.u32 	[%r37+12], %r1987;
	bar.sync 	0;
	ld.shared.u32 	%r1988, [%r29];
	ld.shared.u32 	%r1989, [%r19+224];
	ld.shared.u32 	%r1990, [%r28+14336];
	add.s32 	%r1991, %r1990, %r1989;
	min.s32 	%r1992, %r1988, %r1991;
	st.shared.u32 	[%r29], %r1992;
	ld.shared.u32 	%r1993, [%r29+4];
	ld.shared.u32 	%r1994, [%r28+14340];
	add.s32 	%r1995, %r1994, %r1989;
	min.s32 	%r1996, %r1993, %r1995;
	st.shared.u32 	[%r29+4], %r1996;
	ld.shared.u32 	%r1997, [%r29+8];
	ld.shared.u32 	%r1998, [%r28+14344];
	add.s32 	%r1999, %r1998, %r1989;
	min.s32 	%r2000, %r1997, %r1999;
	st.shared.u32 	[%r29+8], %r2000;
	ld.shared.u32 	%r2001, [%r29+12];
	ld.shared.u32 	%r2002, [%r28+14348];
	add.s32 	%r2003, %r2002, %r1989;
	min.s32 	%r2004, %r2001, %r2003;
	st.shared.u32 	[%r29+12], %r2004;
	ld.shared.u32 	%r2005, [%r37];
	ld.shared.u32 	%r2006, [%r36+224];
	ld.shared.u32 	%r2007, [%r60+14336];
	add.s32 	%r2008, %r2007, %r2006;
	min.s32 	%r2009, %r2005, %r2008;
	st.shared.u32 	[%r37], %r2009;
	ld.shared.u32 	%r2010, [%r37+4];
	ld.shared.u32 	%r2011, [%r36+224];
	ld.shared.u32 	%r2012, [%r60+14340];
	add.s32 	%r2013, %r2012, %r2011;
	min.s32 	%r2014, %r2010, %r2013;
	st.shared.u32 	[%r37+4], %r2014;
	ld.shared.u32 	%r2015, [%r37+8];
	ld.shared.u32 	%r2016, [%r60+14344];
	add.s32 	%r2017, %r2016, %r2011;
	min.s32 	%r2018, %r2015, %r2017;
	st.shared.u32 	[%r37+8], %r2018;
	ld.shared.u32 	%r2019, [%r37+12];
	ld.shared.u32 	%r2020, [%r60+14348];
	add.s32 	%r2021, %r2020, %r2011;
	min.s32 	%r2022, %r2019, %r2021;
	st.shared.u32 	[%r37+12], %r2022;
	bar.sync 	0;
	ld.shared.u32 	%r2023, [%r29];
	ld.shared.u32 	%r2024, [%r19+228];
	ld.shared.u32 	%r2025, [%r28+14592];
	add.s32 	%r2026, %r2025, %r2024;
	min.s32 	%r2027, %r2023, %r2026;
	st.shared.u32 	[%r29], %r2027;
	ld.shared.u32 	%r2028, [%r29+4];
	ld.shared.u32 	%r2029, [%r28+14596];
	add.s32 	%r2030, %r2029, %r2024;
	min.s32 	%r2031, %r2028, %r2030;
	st.shared.u32 	[%r29+4], %r2031;
	ld.shared.u32 	%r2032, [%r29+8];
	ld.shared.u32 	%r2033, [%r28+14600];
	add.s32 	%r2034, %r2033, %r2024;
	min.s32 	%r2035, %r2032, %r2034;
	st.shared.u32 	[%r29+8], %r2035;
	ld.shared.u32 	%r2036, [%r29+12];
	ld.shared.u32 	%r2037, [%r28+14604];
	add.s32 	%r2038, %r2037, %r2024;
	min.s32 	%r2039, %r2036, %r2038;
	st.shared.u32 	[%r29+12], %r2039;
	ld.shared.u32 	%r2040, [%r37];
	ld.shared.u32 	%r2041, [%r36+228];
	ld.shared.u32 	%r2042, [%r60+14592];
	add.s32 	%r2043, %r2042, %r2041;
	min.s32 	%r2044, %r2040, %r2043;
	st.shared.u32 	[%r37], %r2044;
	ld.shared.u32 	%r2045, [%r37+4];
	ld.shared.u32 	%r2046, [%r60+14596];
	add.s32 	%r2047, %r2046, %r2041;
	min.s32 	%r2048, %r2045, %r2047;
	st.shared.u32 	[%r37+4], %r2048;
	ld.shared.u32 	%r2049, [%r37+8];
	ld.shared.u32 	%r2050, [%r36+228];
	ld.shared.u32 	%r2051, [%r60+14600];
	add.s32 	%r2052, %r2051, %r2050;
	min.s32 	%r2053, %r2049, %r2052;
	st.shared.u32 	[%r37+8], %r2053;
	ld.shared.u32 	%r2054, [%r37+12];
	ld.shared.u32 	%r2055, [%r60+14604];
	add.s32 	%r2056, %r2055, %r2050;
	min.s32 	%r2057, %r2054, %r2056;
	st.shared.u32 	[%r37+12], %r2057;
	bar.sync 	0;
	ld.shared.u32 	%r2058, [%r29];
	ld.shared.u32 	%r2059, [%r19+232];
	ld.shared.u32 	%r2060, [%r28+14848];
	add.s32 	%r2061, %r2060, %r2059;
	min.s32 	%r2062, %r2058, %r2061;
	st.shared.u32 	[%r29], %r2062;
	ld.shared.u32 	%r2063, [%r29+4];
	ld.shared.u32 	%r2064, [%r28+14852];
	add.s32 	%r2065, %r2064, %r2059;
	min.s32 	%r2066, %r2063, %r2065;
	st.shared.u32 	[%r29+4], %r2066;
	ld.shared.u32 	%r2067, [%r29+8];
	ld.shared.u32 	%r2068, [%r28+14856];
	add.s32 	%r2069, %r2068, %r2059;
	min.s32 	%r2070, %r2067, %r2069;
	st.shared.u32 	[%r29+8], %r2070;
	ld.shared.u32 	%r2071, [%r29+12];
	ld.shared.u32 	%r2072, [%r28+14860];
	add.s32 	%r2073, %r2072, %r2059;
	min.s32 	%r2074, %r2071, %r2073;
	st.shared.u32 	[%r29+12], %r2074;
	ld.shared.u32 	%r2075, [%r37];
	ld.shared.u32 	%r2076, [%r36+232];
	ld.shared.u32 	%r2077, [%r60+14848];
	add.s32 	%r2078, %r2077, %r2076;
	min.s32 	%r2079, %r2075, %r2078;
	st.shared.u32 	[%r37], %r2079;
	ld.shared.u32 	%r2080, [%r37+4];
	ld.shared.u32 	%r2081, [%r60+14852];
	add.s32 	%r2082, %r2081, %r2076;
	min.s32 	%r2083, %r2080, %r2082;
	st.shared.u32 	[%r37+4], %r2083;
	ld.shared.u32 	%r2084, [%r37+8];
	ld.shared.u32 	%r2085, [%r60+14856];
	add.s32 	%r2086, %r2085, %r2076;
	min.s32 	%r2087, %r2084, %r2086;
	st.shared.u32 	[%r37+8], %r2087;
	ld.shared.u32 	%r2088, [%r37+12];
	ld.shared.u32 	%r2089, [%r36+232];
	ld.shared.u32 	%r2090, [%r60+14860];
	add.s32 	%r2091, %r2090, %r2089;
	min.s32 	%r2092, %r2088, %r2091;
	st.shared.u32 	[%r37+12], %r2092;
	bar.sync 	0;
	ld.shared.u32 	%r2093, [%r29];
	ld.shared.u32 	%r2094, [%r19+236];
	ld.shared.u32 	%r2095, [%r28+15104];
	add.s32 	%r2096, %r2095, %r2094;
	min.s32 	%r2097, %r2093, %r2096;
	st.shared.u32 	[%r29], %r2097;
	ld.shared.u32 	%r2098, [%r29+4];
	ld.shared.u32 	%r2099, [%r28+15108];
	add.s32 	%r2100, %r2099, %r2094;
	min.s32 	%r2101, %r2098, %r2100;
	st.shared.u32 	[%r29+4], %r2101;
	ld.shared.u32 	%r2102, [%r29+8];
	ld.shared.u32 	%r2103, [%r28+15112];
	add.s32 	%r2104, %r2103, %r2094;
	min.s32 	%r2105, %r2102, %r2104;
	st.shared.u32 	[%r29+8], %r2105;
	ld.shared.u32 	%r2106, [%r29+12];
	ld.shared.u32 	%r2107, [%r28+15116];
	add.s32 	%r2108, %r2107, %r2094;
	min.s32 	%r2109, %r2106, %r2108;
	st.shared.u32 	[%r29+12], %r2109;
	ld.shared.u32 	%r2110, [%r37];
	ld.shared.u32 	%r2111, [%r36+236];
	ld.shared.u32 	%r2112, [%r60+15104];
	add.s32 	%r2113, %r2112, %r2111;
	min.s32 	%r2114, %r2110, %r2113;
	st.shared.u32 	[%r37], %r2114;
	ld.shared.u32 	%r2115, [%r37+4];
	ld.shared.u32 	%r2116, [%r60+15108];
	add.s32 	%r2117, %r2116, %r2111;
	min.s32 	%r2118, %r2115, %r2117;
	st.shared.u32 	[%r37+4], %r2118;
	ld.shared.u32 	%r2119, [%r37+8];
	ld.shared.u32 	%r2120, [%r60+15112];
	add.s32 	%r2121, %r2120, %r2111;
	min.s32 	%r2122, %r2119, %r2121;
	st.shared.u32 	[%r37+8], %r2122;
	ld.shared.u32 	%r2123, [%r37+12];
	ld.shared.u32 	%r2124, [%r60+15116];
	add.s32 	%r2125, %r2124, %r2111;
	min.s32 	%r2126, %r2123, %r2125;
	st.shared.u32 	[%r37+12], %r2126;
	bar.sync 	0;
	ld.shared.u32 	%r2127, [%r29];
	ld.shared.u32 	%r2128, [%r19+240];
	ld.shared.u32 	%r2129, [%r28+15360];
	add.s32 	%r2130, %r2129, %r2128;
	min.s32 	%r2131, %r2127, %r2130;
	st.shared.u32 	[%r29], %r2131;
	ld.shared.u32 	%r2132, [%r29+4];
	ld.shared.u32 	%r2133, [%r28+15364];
	add.s32 	%r2134, %r2133, %r2128;
	min.s32 	%r2135, %r2132, %r2134;
	st.shared.u32 	[%r29+4], %r2135;
	ld.shared.u32 	%r2136, [%r29+8];
	ld.shared.u32 	%r2137, [%r28+15368];
	add.s32 	%r2138, %r2137, %r2128;
	min.s32 	%r2139, %r2136, %r2138;
	st.shared.u32 	[%r29+8], %r2139;
	ld.shared.u32 	%r2140, [%r29+12];
	ld.shared.u32 	%r2141, [%r28+15372];
	add.s32 	%r2142, %r2141, %r2128;
	min.s32 	%r2143, %r2140, %r2142;
	st.shared.u32 	[%r29+12], %r2143;
	ld.shared.u32 	%r2144, [%r37];
	ld.shared.u32 	%r2145, [%r36+240];
	ld.shared.u32 	%r2146, [%r60+15360];
	add.s32 	%r2147, %r2146, %r2145;
	min.s32 	%r2148, %r2144, %r2147;
	st.shared.u32 	[%r37], %r2148;
	ld.shared.u32 	%r2149, [%r37+4];
	ld.shared.u32 	%r2150, [%r36+240];
	ld.shared.u32 	%r2151, [%r60+15364];
	add.s32 	%r2152, %r2151, %r2150;
	min.s32 	%r2153, %r2149, %r2152;
	st.shared.u32 	[%r37+4], %r2153;
	ld.shared.u32 	%r2154, [%r37+8];
	ld.shared.u32 	%r2155, [%r60+15368];
	add.s32 	%r2156, %r2155, %r2150;
	min.s32 	%r2157, %r2154, %r2156;
	st.shared.u32 	[%r37+8], %r2157;
	ld.shared.u32 	%r2158, [%r37+12];
	ld.shared.u32 	%r2159, [%r60+15372];
	add.s32 	%r2160, %r2159, %r2150;
	min.s32 	%r2161, %r2158, %r2160;
	st.shared.u32 	[%r37+12], %r2161;
	bar.sync 	0;
	ld.shared.u32 	%r2162, [%r29];
	ld.shared.u32 	%r2163, [%r19+244];
	ld.shared.u32 	%r2164, [%r28+15616];
	add.s32 	%r2165, %r2164, %r2163;
	min.s32 	%r2166, %r2162, %r2165;
	st.shared.u32 	[%r29], %r2166;
	ld.shared.u32 	%r2167, [%r29+4];
	ld.shared.u32 	%r2168, [%r28+15620];
	add.s32 	%r2169, %r2168, %r2163;
	min.s32 	%r2170, %r2167, %r2169;
	st.shared.u32 	[%r29+4], %r2170;
	ld.shared.u32 	%r2171, [%r29+8];
	ld.shared.u32 	%r2172, [%r28+15624];
	add.s32 	%r2173, %r2172, %r2163;
	min.s32 	%r2174, %r2171, %r2173;
	st.shared.u32 	[%r29+8], %r2174;
	ld.shared.u32 	%r2175, [%r29+12];
	ld.shared.u32 	%r2176, [%r28+15628];
	add.s32 	%r2177, %r2176, %r2163;
	min.s32 	%r2178, %r2175, %r2177;
	st.shared.u32 	[%r29+12], %r2178;
	ld.shared.u32 	%r2179, [%r37];
	ld.shared.u32 	%r2180, [%r36+244];
	ld.shared.u32 	%r2181, [%r60+15616];
	add.s32 	%r2182, %r2181, %r2180;
	min.s32 	%r2183, %r2179, %r2182;
	st.shared.u32 	[%r37], %r2183;
	ld.shared.u32 	%r2184, [%r37+4];
	ld.shared.u32 	%r2185, [%r60+15620];
	add.s32 	%r2186, %r2185, %r2180;
	min.s32 	%r2187, %r2184, %r2186;
	st.shared.u32 	[%r37+4], %r2187;
	ld.shared.u32 	%r2188, [%r37+8];
	ld.shared.u32 	%r2189, [%r36+244];
	ld.shared.u32 	%r2190, [%r60+15624];
	add.s32 	%r2191, %r2190, %r2189;
	min.s32 	%r2192, %r2188, %r2191;
	st.shared.u32 	[%r37+8], %r2192;
	ld.shared.u32 	%r2193, [%r37+12];
	ld.shared.u32 	%r2194, [%r60+15628];
	add.s32 	%r2195, %r2194, %r2189;
	min.s32 	%r2196, %r2193, %r2195;
	st.shared.u32 	[%r37+12], %r2196;
	bar.sync 	0;
	ld.shared.u32 	%r2197, [%r29];
	ld.shared.u32 	%r2198, [%r19+248];
	ld.shared.u32 	%r2199, [%r28+15872];
	add.s32 	%r2200, %r2199, %r2198;
	min.s32 	%r2201, %r2197, %r2200;
	st.shared.u32 	[%r29], %r2201;
	ld.shared.u32 	%r2202, [%r29+4];
	ld.shared.u32 	%r2203, [%r28+15876];
	add.s32 	%r2204, %r2203, %r2198;
	min.s32 	%r2205, %r2202, %r2204;
	st.shared.u32 	[%r29+4], %r2205;
	ld.shared.u32 	%r2206, [%r29+8];
	ld.shared.u32 	%r2207, [%r28+15880];
	add.s32 	%r2208, %r2207, %r2198;
	min.s32 	%r2209, %r2206, %r2208;
	st.shared.u32 	[%r29+8], %r2209;
	ld.shared.u32 	%r2210, [%r29+12];
	ld.shared.u32 	%r2211, [%r28+15884];
	add.s32 	%r2212, %r2211, %r2198;
	min.s32 	%r2213, %r2210, %r2212;
	st.shared.u32 	[%r29+12], %r2213;
	ld.shared.u32 	%r2214, [%r37];
	ld.shared.u32 	%r2215, [%r36+248];
	ld.shared.u32 	%r2216, [%r60+15872];
	add.s32 	%r2217, %r2216, %r2215;
	min.s32 	%r2218, %r2214, %r2217;
	st.shared.u32 	[%r37], %r2218;
	ld.shared.u32 	%r2219, [%r37+4];
	ld.shared.u32 	%r2220, [%r60+15876];
	add.s32 	%r2221, %r2220, %r2215;
	min.s32 	%r2222, %r2219, %r2221;
	st.shared.u32 	[%r37+4], %r2222;
	ld.shared.u32 	%r2223, [%r37+8];
	ld.shared.u32 	%r2224, [%r60+15880];
	add.s32 	%r2225, %r2224, %r2215;
	min.s32 	%r2226, %r2223, %r2225;
	st.shared.u32 	[%r37+8], %r2226;
	ld.shared.u32 	%r2227, [%r37+12];
	ld.shared.u32 	%r2228, [%r36+248];
	ld.shared.u32 	%r2229, [%r60+15884];
	add.s32 	%r2230, %r2229, %r2228;
	min.s32 	%r2231, %r2227, %r2230;
	st.shared.u32 	[%r37+12], %r2231;
	bar.sync 	0;
	ld.shared.u32 	%r2232, [%r29];
	ld.shared.u32 	%r2233, [%r19+252];
	ld.shared.u32 	%r2234, [%r28+16128];
	add.s32 	%r2235, %r2234, %r2233;
	min.s32 	%r2236, %r2232, %r2235;
	st.shared.u32 	[%r29], %r2236;
	ld.shared.u32 	%r2237, [%r29+4];
	ld.shared.u32 	%r2238, [%r28+16132];
	add.s32 	%r2239, %r2238, %r2233;
	min.s32 	%r2240, %r2237, %r2239;
	st.shared.u32 	[%r29+4], %r2240;
	ld.shared.u32 	%r2241, [%r29+8];
	ld.shared.u32 	%r2242, [%r28+16136];
	add.s32 	%r2243, %r2242, %r2233;
	min.s32 	%r2244, %r2241, %r2243;
	st.shared.u32 	[%r29+8], %r2244;
	ld.shared.u32 	%r2245, [%r29+12];
	ld.shared.u32 	%r2246, [%r28+16140];
	add.s32 	%r2247, %r2246, %r2233;
	min.s32 	%r2248, %r2245, %r2247;
	st.shared.u32 	[%r29+12], %r2248;
	ld.shared.u32 	%r2249, [%r37];
	ld.shared.u32 	%r2250, [%r36+252];
	ld.shared.u32 	%r2251, [%r60+16128];
	add.s32 	%r2252, %r2251, %r2250;
	min.s32 	%r2253, %r2249, %r2252;
	st.shared.u32 	[%r37], %r2253;
	ld.shared.u32 	%r2254, [%r37+4];
	ld.shared.u32 	%r2255, [%r60+16132];
	add.s32 	%r2256, %r2255, %r2250;
	min.s32 	%r2257, %r2254, %r2256;
	st.shared.u32 	[%r37+4], %r2257;
	ld.shared.u32 	%r2258, [%r37+8];
	ld.shared.u32 	%r2259, [%r60+16136];
	add.s32 	%r2260, %r2259, %r2250;
	min.s32 	%r2261, %r2258, %r2260;
	st.shared.u32 	[%r37+8], %r2261;
	ld.shared.u32 	%r2262, [%r37+12];
	ld.shared.u32 	%r2263, [%r60+16140];
	add.s32 	%r2264, %r2263, %r2250;
	min.s32 	%r2265, %r2262, %r2264;
	st.shared.u32 	[%r37+12], %r2265;
	bar.sync 	0;
	ld.shared.u32 	%r2266, [%r29];
	st.global.u32 	[%rd6], %r2266;
	ld.shared.u32 	%r2267, [%r29+4];
	st.global.u32 	[%rd6+4], %r2267;
	ld.shared.u32 	%r2268, [%r29+8];
	st.global.u32 	[%rd6+8], %r2268;
	ld.shared.u32 	%r2269, [%r29+12];
	st.global.u32 	[%rd6+12], %r2269;
	ld.shared.u32 	%r2270, [%r37];
	st.global.u32 	[%rd8], %r2270;
	ld.shared.u32 	%r2271, [%r37+4];
	st.global.u32 	[%rd8+4], %r2271;
	ld.shared.u32 	%r2272, [%r37+8];
	st.global.u32 	[%rd8+8], %r2272;
	ld.shared.u32 	%r2273, [%r37+12];
	st.global.u32 	[%rd8+12], %r2273;
$L__BB1_2:
	ret;

}
	// .globl	_Z6Phase3Piii
.visible .entry _Z6Phase3Piii(
	.param .u64 .ptr .align 1 _Z6Phase3Piii_param_0,
	.param .u32 _Z6Phase3Piii_param_1,
	.param .u32 _Z6Phase3Piii_param_2
)
{
	.reg .pred 	%p<4>;
	.reg .b32 	%r<878>;
	.reg .b64 	%rd<9>;
	// demoted variable
	.shared .align 4 .b8 _ZZ6Phase3PiiiE5pivot[16384];
	// demoted variable
	.shared .align 4 .b8 _ZZ6Phase3PiiiE3row[16384];
	// demoted variable
	.shared .align 4 .b8 _ZZ6Phase3PiiiE3col[16384];
	ld.param.u64 	%rd1, [_Z6Phase3Piii_param_0];
	ld.param.u32 	%r3, [_Z6Phase3Piii_param_1];
	ld.param.u32 	%r4, [_Z6Phase3Piii_param_2];
	mov.u32 	%r1, %ctaid.x;
	setp.eq.s32 	%p1, %r3, %r1;
	mov.u32 	%r2, %ctaid.y;
	setp.eq.s32 	%p2, %r3, %r2;
	or.pred  	%p3, %p1, %p2;
	@%p3 bra 	$L__BB2_2;
	cvta.to.global.u64 	%rd2, %rd1;
	mov.u32 	%r5, %tid.x;
	shl.b32 	%r6, %r5, 2;
	mov.u32 	%r7, %tid.y;
	shl.b32 	%r8, %r3, 6;
	add.s32 	%r9, %r8, %r6;
	add.s32 	%r10, %r8, %r7;
	shl.b32 	%r11, %r1, 6;
	add.s32 	%r12, %r6, %r11;
	shl.b32 	%r13, %r2, 6;
	add.s32 	%r14, %r13, %r7;
	mul.lo.s32 	%r15, %r4, %r14;
	add.s32 	%r16, %r15, %r12;
	mul.wide.s32 	%rd3, %r16, 4;
	add.s64 	%rd4, %rd2, %rd3;
	ld.global.u32 	%r17, [%rd4];
	shl.b32 	%r18, %r7, 8;
	mov.u32 	%r19, _ZZ6Phase3PiiiE5pivot;
	add.s32 	%r20, %r19, %r18;
	shl.b32 	%r21, %r5, 4;
	add.s32 	%r22, %r20, %r21;
	st.shared.u32 	[%r22], %r17;
	ld.global.u32 	%r23, [%rd4+4];
	st.shared.u32 	[%r22+4], %r23;
	ld.global.u32 	%r24, [%rd4+8];
	st.shared.u32 	[%r22+8], %r24;
	ld.global.u32 	%r25, [%rd4+12];
	st.shared.u32 	[%r22+12], %r25;
	add.s32 	%r26, %r9, %r15;
	mul.wide.s32 	%rd5, %r26, 4;
	add.s64 	%rd6, %rd2, %rd5;
	ld.global.u32 	%r27, [%rd6];
	mov.u32 	%r28, _ZZ6Phase3PiiiE3row;
	add.s32 	%r29, %r28, %r18;
	add.s32 	%r30, %r29, %r21;
	st.shared.u32 	[%r30], %r27;
	ld.global.u32 	%r31, [%rd6+4];
	st.shared.u32 	[%r30+4], %r31;
	ld.global.u32 	%r32, [%rd6+8];
	st.shared.u32 	[%r30+8], %r32;
	ld.global.u32 	%r33, [%rd6+12];
	st.shared.u32 	[%r30+12], %r33;
	mad.lo.s32 	%r34, %r10, %r4, %r12;
	mul.wide.s32 	%rd7, %r34, 4;
	add.s64 	%rd8, %rd2, %rd7;
	ld.global.u32 	%r35, [%rd8];
	mov.u32 	%r36, _ZZ6Phase3PiiiE3col;
	add.s32 	%r37, %r36, %r21;
	add.s32 	%r38, %r37, %r18;
	st.shared.u32 	[%r38], %r35;
	ld.global.u32 	%r39, [%rd8+4];
	st.shared.u32 	[%r38+4], %r39;
	ld.global.u32 	%r40, [%rd8+8];
	st.shared.u32 	[%r38+8], %r40;
	ld.global.u32 	%r41, [%rd8+12];
	st.shared.u32 	[%r38+12], %r41;
	bar.sync 	0;
	ld.shared.u32 	%r42, [%r22+12];
	ld.shared.u32 	%r43, [%r22+8];
	ld.shared.u32 	%r44, [%r22+4];
	ld.shared.u32 	%r45, [%r22];
	ld.shared.u32 	%r46, [%r29];
	ld.shared.u32 	%r47, [%r37];
	add.s32 	%r48, %r47, %r46;
	min.s32 	%r49, %r45, %r48;
	ld.shared.u32 	%r50, [%r37+4];
	add.s32 	%r51, %r50, %r46;
	min.s32 	%r52, %r44, %r51;
	ld.shared.u32 	%r53, [%r37+8];
	add.s32 	%r54, %r53, %r46;
	min.s32 	%r55, %r43, %r54;
	ld.shared.u32 	%r56, [%r37+12];
	add.s32 	%r57, %r56, %r46;
	min.s32 	%r58, %r42, %r57;
	ld.shared.u32 	%r59, [%r29+4];
	ld.shared.u32 	%r60, [%r37+256];
	add.s32 	%r61, %r60, %r59;
	min.s32 	%r62, %r49, %r61;
	ld.shared.u32 	%r63, [%r37+260];
	add.s32 	%r64, %r63, %r59;
	min.s32 	%r65, %r52, %r64;
	ld.shared.u32 	%r66, [%r37+264];
	add.s32 	%r67, %r66, %r59;
	min.s32 	%r68, %r55, %r67;
	ld.shared.u32 	%r69, [%r37+268];
	add.s32 	%r70, %r69, %r59;
	min.s32 	%r71, %r58, %r70;
	ld.shared.u32 	%r72, [%r29+8];
	ld.shared.u32 	%r73, [%r37+512];
	add.s32 	%r74, %r73, %r72;
	min.s32 	%r75, %r62, %r74;
	ld.shared.u32 	%r76, [%r37+516];
	add.s32 	%r77, %r76, %r72;
	min.s32 	%r78, %r65, %r77;
	ld.shared.u32 	%r79, [%r37+520];
	add.s32 	%r80, %r79, %r72;
	min.s32 	%r81, %r68, %r80;
	ld.shared.u32 	%r82, [%r37+524];
	add.s32 	%r83, %r82, %r72;
	min.s32 	%r84, %r71, %r83;
	ld.shared.u32 	%r85, [%r29+12];
	ld.shared.u32 	%r86, [%r37+768];
	add.s32 	%r87, %r86, %r85;
	min.s32 	%r88, %r75, %r87;
	ld.shared.u32 	%r89, [%r37+772];
	add.s32 	%r90, %r89, %r85;
	min.s32 	%r91, %r78, %r90;
	ld.shared.u32 	%r92, [%r37+776];
	add.s32 	%r93, %r92, %r85;
	min.s32 	%r94, %r81, %r93;
	ld.shared.u32 	%r95, [%r37+780];
	add.s32 	%r96, %r95, %r85;
	min.s32 	%r97, %r84, %r96;
	ld.shared.u32 	%r98, [%r29+16];
	ld.shared.u32 	%r99, [%r37+1024];
	add.s32 	%r100, %r99, %r98;
	min.s32 	%r101, %r88, %r100;
	ld.shared.u32 	%r102, [%r37+1028];
	add.s32 	%r103, %r102, %r98;
	min.s32 	%r104, %r91, %r103;
	ld.shared.u32 	%r105, [%r37+1032];
	add.s32 	%r106, %r105, %r98;
	min.s32 	%r107, %r94, %r106;
	ld.shared.u32 	%r108, [%r37+1036];
	add.s32 	%r109, %r108, %r98;
	min.s32 	%r110, %r97, %r109;
	ld.shared.u32 	%r111, [%r29+20];
	ld.shared.u32 	%r112, [%r37+1280];
	add.s32 	%r113, %r112, %r111;
	min.s32 	%r114, %r101, %r113;
	ld.shared.u32 	%r115, [%r37+1284];
	add.s32 	%r116, %r115, %r111;
	min.s32 	%r117, %r104, %r116;
	ld.shared.u32 	%r118, [%r37+1288];
	add.s32 	%r119, %r118, %r111;
	min.s32 	%r120, %r107, %r119;
	ld.shared.u32 	%r121, [%r37+1292];
	add.s32 	%r122, %r121, %r111;
	min.s32 	%r123, %r110, %r122;
	ld.shared.u32 	%r124, [%r29+24];
	ld.shared.u32 	%r125, [%r37+1536];
	add.s32 	%r126, %r125, %r124;
	min.s32 	%r127, %r114, %r126;
	ld.shared.u32 	%r128, [%r37+1540];
	add.s32 	%r129, %r128, %r124;
	min.s32 	%r130, %r117, %r129;
	ld.shared.u32 	%r131, [%r37+1544];
	add.s32 	%r132, %r131, %r124;
	min.s32 	%r133, %r120, %r132;
	ld.shared.u32 	%r134, [%r37+1548];
	add.s32 	%r135, %r134, %r124;
	min.s32 	%r136, %r123, %r135;
	ld.shared.u32 	%r137, [%r29+28];
	ld.shared.u32 	%r138, [%r37+1792];
	add.s32 	%r139, %r138, %r137;
	min.s32 	%r140, %r127, %r139;
	ld.shared.u32 	%r141, [%r37+1796];
	add.s32 	%r142, %r141, %r137;
	min.s32 	%r143, %r130, %r142;
	ld.shared.u32 	%r144, [%r37+1800];
	add.s32 	%r145, %r144, %r137;
	min.s32 	%r146, %r133, %r145;
	ld.shared.u32 	%r147, [%r37+1804];
	add.s32 	%r148, %r147, %r137;
	min.s32 	%r149, %r136, %r148;
	ld.shared.u32 	%r150, [%r29+32];
	ld.shared.u32 	%r151, [%r37+2048];
	add.s32 	%r152, %r151, %r150;
	min.s32 	%r153, %r140, %r152;
	ld.shared.u32 	%r154, [%r37+2052];
	add.s32 	%r155, %r154, %r150;
	min.s32 	%r156, %r143, %r155;
	ld.shared.u32 	%r157, [%r37+2056];
	add.s32 	%r158, %r157, %r150;
	min.s32 	%r159, %r146, %r158;
	ld.shared.u32 	%r160, [%r37+2060];
	add.s32 	%r161, %r160, %r150;
	min.s32 	%r162, %r149, %r161;
	ld.shared.u32 	%r163, [%r29+36];
	ld.shared.u32 	%r164, [%r37+2304];
	add.s32 	%r165, %r164, %r163;
	min.s32 	%r166, %r153, %r165;
	ld.shared.u32 	%r167, [%r37+2308];
	add.s32 	%r168, %r167, %r163;
	min.s32 	%r169, %r156, %r168;
	ld.shared.u32 	%r170, [%r37+2312];
	add.s32 	%r171, %r170, %r163;
	min.s32 	%r172, %r159, %r171;
	ld.shared.u32 	%r173, [%r37+2316];
	add.s32 	%r174, %r173, %r163;
	min.s32 	%r175, %r162, %r174;
	ld.shared.u32 	%r176, [%r29+40];
	ld.shared.u32 	%r177, [%r37+2560];
	add.s32 	%r178, %r177, %r176;
	min.s32 	%r179, %r166, %r178;
	ld.shared.u32 	%r180, [%r37+2564];
	add.s32 	%r181, %r180, %r176;
	min.s32 	%r182, %r169, %r181;
	ld.shared.u32 	%r183, [%r37+2568];
	add.s32 	%r184, %r183, %r176;
	min.s32 	%r185, %r172, %r184;
	ld.shared.u32 	%r186, [%r37+2572];
	add.s32 	%r187, %r186, %r176;
	min.s32 	%r188, %r175, %r187;
	ld.shared.u32 	%r189, [%r29+44];
	ld.shared.u32 	%r190, [%r37+2816];
	add.s32 	%r191, %r190, %r189;
	min.s32 	%r192, %r179, %r191;
	ld.shared.u32 	%r193, [%r37+2820];
	add.s32 	%r194, %r193, %r189;
	min.s32 	%r195, %r182, %r194;
	ld.shared.u32 	%r196, [%r37+2824];
	add.s32 	%r197, %r196, %r189;
	min.s32 	%r198, %r185, %r197;
	ld.shared.u32 	%r199, [%r37+2828];
	add.s32 	%r200, %r199, %r189;
	min.s32 	%r201, %r188, %r200;
	ld.shared.u32 	%r202, [%r29+48];
	ld.shared.u32 	%r203, [%r37+3072];
	add.s32 	%r204, %r203, %r202;
	min.s32 	%r205, %r192, %r204;
	ld.shared.u32 	%r206, [%r37+3076];
	add.s32 	%r207, %r206, %r202;
	min.s32 	%r208, %r195, %r207;
	ld.shared.u32 	%r209, [%r37+3080];
	add.s32 	%r210, %r209, %r202;
	min.s32 	%r211, %r198, %r210;
	ld.shared.u32 	%r212, [%r37+3084];
	add.s32 	%r213, %r212, %r202;
	min.s32 	%r214, %r201, %r213;
	ld.shared.u32 	%r215, [%r29+52];
	ld.shared.u32 	%r216, [%r37+3328];
	add.s32 	%r217, %r216, %r215;
	min.s32 	%r218, %r205, %r217;
	ld.shared.u32 	%r219, [%r37+3332];
	add.s32 	%r220, %r219, %r215;
	min.s32 	%r221, %r208, %r220;
	ld.shared.u32 	%r222, [%r37+3336];
	add.s32 	%r223, %r222, %r215;
	min.s32 	%r224, %r211, %r223;
	ld.shared.u32 	%r225, [%r37+3340];
	add.s32 	%r226, %r225, %r215;
	min.s32 	%r227, %r214, %r226;
	ld.shared.u32 	%r228, [%r29+56];
	ld.shared.u32 	%r229, [%r37+3584];
	add.s32 	%r230, %r229, %r228;
	min.s32 	%r231, %r218, %r230;
	ld.shared.u32 	%r232, [%r37+3588];
	add.s32 	%r233, %r232, %r228;
	min.s32 	%r234, %r221, %r233;
	ld.shared.u32 	%r235, [%r37+3592];
	add.s32 	%r236, %r235, %r228;
	min.s32 	%r237, %r224, %r236;
	ld.shared.u32 	%r238, [%r37+3596];
	add.s32 	%r239, %r238, %r228;
	min.s32 	%r240, %r227, %r239;
	ld.shared.u32 	%r241, [%r29+60];
	ld.shared.u32 	%r242, [%r37+3840];
	add.s32 	%r243, %r242, %r241;
	min.s32 	%r244, %r231, %r243;
	ld.shared.u32 	%r245, [%r37+3844];
	add.s32 	%r246, %r245, %r241;
	min.s32 	%r247, %r234, %r246;
	ld.shared.u32 	%r248, [%r37+3848];
	add.s32 	%r249, %r248, %r241;
	min.s32 	%r250, %r237, %r249;
	ld.shared.u32 	%r251, [%r37+3852];
	add.s32 	%r252, %r251, %r241;
	min.s32 	%r253, %r240, %r252;
	ld.shared.u32 	%r254, [%r29+64];
	ld.shared.u32 	%r255, [%r37+4096];
	add.s32 	%r256, %r255, %r254;
	min.s32 	%r257, %r244, %r256;
	ld.shared.u32 	%r258, [%r37+4100];
	add.s32 	%r259, %r258, %r254;
	min.s32 	%r260, %r247, %r259;
	ld.shared.u32 	%r261, [%r37+4104];
	add.s32 	%r262, %r261, %r254;
	min.s32 	%r263, %r250, %r262;
	ld.shared.u32 	%r264, [%r37+4108];
	add.s32 	%r265, %r264, %r254;
	min.s32 	%r266, %r253, %r265;
	ld.shared.u32 	%r267, [%r29+68];
	ld.shared.u32 	%r268, [%r37+4352];
	add.s32 	%r269, %r268, %r267;
	min.s32 	%r270, %r257, %r269;
	ld.shared.u32 	%r271, [%r37+4356];
	add.s32 	%r272, %r271, %r267;
	min.s32 	%r273, %r260, %r272;
	ld.shared.u32 	%r274, [%r37+4360];
	add.s32 	%r275, %r274, %r267;
	min.s32 	%r276, %r263, %r275;
	ld.shared.u32 	%r277, [%r37+4364];
	add.s32 	%r278, %r277, %r267;
	min.s32 	%r279, %r266, %r278;
	ld.shared.u32 	%r280, [%r29+72];
	ld.shared.u32 	%r281, [%r37+4608];
	add.s32 	%r282, %r281, %r280;
	min.s32 	%r283, %r270, %r282;
	ld.shared.u32 	%r284, [%r37+4612];
	add.s32 	%r285, %r284, %r280;
	min.s32 	%r286, %r273, %r285;
	ld.shared.u32 	%r287, [%r37+4616];
	add.s32 	%r288, %r287, %r280;
	min.s32 	%r289, %r276, %r288;
	ld.shared.u32 	%r290, [%r37+4620];
	add.s32 	%r291, %r290, %r280;
	min.s32 	%r292, %r279, %r291;
	ld.shared.u32 	%r293, [%r29+76];
	ld.shared.u32 	%r294, [%r37+4864];
	add.s32 	%r295, %r294, %r293;
	min.s32 	%r296, %r283, %r295;
	ld.shared.u32 	%r297, [%r37+4868];
	add.s32 	%r298, %r297, %r293;
	min.s32 	%r299, %r286, %r298;
	ld.shared.u32 	%r300, [%r37+4872];
	add.s32 	%r301, %r300, %r293;
	min.s32 	%r302, %r289, %r301;
	ld.shared.u32 	%r303, [%r37+4876];
	add.s32 	%r304, %r303, %r293;
	min.s32 	%r305, %r292, %r304;
	ld.shared.u32 	%r306, [%r29+80];
	ld.shared.u32 	%r307, [%r37+5120];
	add.s32 	%r308, %r307, %r306;
	min.s32 	%r309, %r296, %r308;
	ld.shared.u32 	%r310, [%r37+5124];
	add.s32 	%r311, %r310, %r306;
	min.s32 	%r312, %r299, %r311;
	ld.shared.u32 	%r313, [%r37+5128];
	add.s32 	%r314, %r313, %r306;
	min.s32 	%r315, %r302, %r314;
	ld.shared.u32 	%r316, [%r37+5132];
	add.s32 	%r317, %r316, %r306;
	min.s32 	%r318, %r305, %r317;
	ld.shared.u32 	%r319, [%r29+84];
	ld.shared.u32 	%r320, [%r37+5376];
	add.s32 	%r321, %r320, %r319;
	min.s32 	%r322, %r309, %r321;
	ld.shared.u32 	%r323, [%r37+5380];
	add.s32 	%r324, %r323, %r319;
	min.s32 	%r325, %r312, %r324;
	ld.shared.u32 	%r326, [%r37+5384];
	add.s32 	%r327, %r326, %r319;
	min.s32 	%r328, %r315, %r327;
	ld.shared.u32 	%r329, [%r37+5388];
	add.s32 	%r330, %r329, %r319;
	min.s32 	%r331, %r318, %r330;
	ld.shared.u32 	%r332, [%r29+88];
	ld.shared.u32 	%r333, [%r37+5632];
	add.s32 	%r334, %r333, %r332;
	min.s32 	%r335, %r322, %r334;
	ld.shared.u32 	%r336, [%r37+5636];
	add.s32 	%r337, %r336, %r332;
	min.s32 	%r338, %r325, %r337;
	ld.shared.u32 	%r339, [%r37+5640];
	add.s32 	%r340, %r339, %r332;
	min.s32 	%r341, %r328, %r340;
	ld.shared.u32 	%r342, [%r37+5644];
	add.s32 	%r343, %r342, %r332;
	min.s32 	%r344, %r331, %r343;
	ld.shared.u32 	%r345, [%r29+92];
	ld.shared.u32 	%r346, [%r37+5888];
	add.s32 	%r347, %r346, %r345;
	min.s32 	%r348, %r335, %r347;
	ld.shared.u32 	%r349, [%r37+5892];
	add.s32 	%r350, %r349, %r345;
	min.s32 	%r351, %r338, %r350;
	ld.shared.u32 	%r352, [%r37+5896];
	add.s32 	%r353, %r352, %r345;
	min.s32 	%r354, %r341, %r353;
	ld.shared.u32 	%r355, [%r37+5900];
	add.s32 	%r356, %r355, %r345;
	min.s32 	%r357, %r344, %r356;
	ld.shared.u32 	%r358, [%r29+96];
	ld.shared.u32 	%r359, [%r37+6144];
	add.s32 	%r360, %r359, %r358;
	min.s32 	%r361, %r348, %r360;
	ld.shared.u32 	%r362, [%r37+6148];
	add.s32 	%r363, %r362, %r358;
	min.s32 	%r364, %r351, %r363;
	ld.shared.u32 	%r365, [%r37+6152];
	add.s32 	%r366, %r365, %r358;
	min.s32 	%r367, %r354, %r366;
	ld.shared.u32 	%r368, [%r37+6156];
	add.s32 	%r369, %r368, %r358;
	min.s32 	%r370, %r357, %r369;
	ld.shared.u32 	%r371, [%r29+100];
	ld.shared.u32 	%r372, [%r37+6400];
	add.s32 	%r373, %r372, %r371;
	min.s32 	%r374, %r361, %r373;
	ld.shared.u32 	%r375, [%r37+6404];
	add.s32 	%r376, %r375, %r371;
	min.s32 	%r377, %r364, %r376;
	ld.shared.u32 	%r378, [%r37+6408];
	add.s32 	%r379, %r378, %r371;
	min.s32 	%r380, %r367, %r379;
	ld.shared.u32 	%r381, [%r37+6412];
	add.s32 	%r382, %r381, %r371;
	min.s32 	%r383, %r370, %r382;
	ld.shared.u32 	%r384, [%r29+104];
	ld.shared.u32 	%r385, [%r37+6656];
	add.s32 	%r386, %r385, %r384;
	min.s32 	%r387, %r374, %r386;
	ld.shared.u32 	%r388, [%r37+6660];
	add.s32 	%r389, %r388, %r384;
	min.s32 	%r390, %r377, %r389;
	ld.shared.u32 	%r391, [%r37+6664];
	add.s32 	%r392, %r391, %r384;
	min.s32 	%r393, %r380, %r392;
	ld.shared.u32 	%r394, [%r37+6668];
	add.s32 	%r395, %r394, %r384;
	min.s32 	%r396, %r383, %r395;
	ld.shared.u32 	%r397, [%r29+108];
	ld.shared.u32 	%r398, [%r37+6912];
	add.s32 	%r399, %r398, %r397;
	min.s32 	%r400, %r387, %r399;
	ld.shared.u32 	%r401, [%r37+6916];
	add.s32 	%r402, %r401, %r397;
	min.s32 	%r403, %r390, %r402;
	ld.shared.u32 	%r404, [%r37+6920];
	add.s32 	%r405, %r404, %r397;
	min.s32 	%r406, %r393, %r405;
	ld.shared.u32 	%r407, [%r37+6924];
	add.s32 	%r408, %r407, %r397;
	min.s32 	%r409, %r396, %r408;
	ld.shared.u32 	%r410, [%r29+112];
	ld.shared.u32 	%r411, [%r37+7168];
	add.s32 	%r412, %r411, %r410;
	min.s32 	%r413, %r400, %r412;
	ld.shared.u32 	%r414, [%r37+7172];
	add.s32 	%r415, %r414, %r410;
	min.s32 	%r416, %r403, %r415;
	ld.shared.u32 	%r417, [%r37+7176];
	add.s32 	%r418, %r417, %r410;
	min.s32 	%r419, %r406, %r418;
	ld.shared.u32 	%r420, [%r37+7180];
	add.s32 	%r421, %r420, %r410;
	min.s32 	%r422, %r409, %r421;
	ld.shared.u32 	%r423, [%r29+116];
	ld.shared.u32 	%r424, [%r37+7424];
	add.s32 	%r425, %r424, %r423;
	min.s32 	%r426, %r413, %r425;
	ld.shared.u32 	%r427, [%r37+7428];
	add.s32 	%r428, %r427, %r423;
	min.s32 	%r429, %r416, %r428;
	ld.shared.u32 	%r430, [%r37+7432];
	add.s32 	%r431, %r430, %r423;
	min.s32 	%r432, %r419, %r431;
	ld.shared.u32 	%r433, [%r37+7436];
	add.s32 	%r434, %r433, %r423;
	min.s32 	%r435, %r422, %r434;
	ld.shared.u32 	%r436, [%r29+120];
	ld.shared.u32 	%r437, [%r37+7680];
	add.s32 	%r438, %r437, %r436;
	min.s32 	%r439, %r426, %r438;
	ld.shared.u32 	%r440, [%r37+7684];
	add.s32 	%r441, %r440, %r436;
	min.s32 	%r442, %r429, %r441;
	ld.shared.u32 	%r443, [%r37+7688];
	add.s32 	%r444, %r443, %r436;
	min.s32 	%r445, %r432, %r444;
	ld.shared.u32 	%r446, [%r37+7692];
	add.s32 	%r447, %r446, %r436;
	min.s32 	%r448, %r435, %r447;
	ld.shared.u32 	%r449, [%r29+124];
	ld.shared.u32 	%r450, [%r37+7936];
	add.s32 	%r451, %r450, %r449;
	min.s32 	%r452, %r439, %r451;
	ld.shared.u32 	%r453, [%r37+7940];
	add.s32 	%r454, %r453, %r449;
	min.s32 	%r455, %r442, %r454;
	ld.shared.u32 	%r456, [%r37+7944];
	add.s32 	%r457, %r456, %r449;
	min.s32 	%r458, %r445, %r457;
	ld.shared.u32 	%r459, [%r37+7948];
	add.s32 	%r460, %r459, %r449;
	min.s32 	%r461, %r448, %r460;
	ld.shared.u32 	%r462, [%r29+128];
	ld.shared.u32 	%r463, [%r37+8192];
	add.s32 	%r464, %r463, %r462;
	min.s32 	%r465, %r452, %r464;
	ld.shared.u32 	%r466, [%r37+8196];
	add.s32 	%r467, %r466, %r462;
	min.s32 	%r468, %r455, %r467;
	ld.shared.u32 	%r469, [%r37+8200];
	add.s32 	%r470, %r469, %r462;
	min.s32 	%r471, %r458, %r470;
	ld.shared.u32 	%r472, [%r37+8204];
	add.s32 	%r473, %r472, %r462;
	min.s32 	%r474, %r461, %r473;
	ld.shared.u32 	%r475, [%r29+132];
	ld.shared.u32 	%r476, [%r37+8448];
	add.s32 	%r477, %r476, %r475;
	min.s32 	%r478, %r465, %r477;
	ld.shared.u32 	%r479, [%r37+8452];
	add.s32 	%r480, %r479, %r475;
	min.s32 	%r481, %r468, %r480;
	ld.shared.u32 	%r482, [%r37+8456];
	add.s32 	%r483, %r482, %r475;
	min.s32 	%r484, %r471, %r483;
	ld.shared.u32 	%r485, [%r37+8460];
	add.s32 	%r486, %r485, %r475;
	min.s32 	%r487, %r474, %r486;
	ld.shared.u32 	%r488, [%r29+136];
	ld.shared.u32 	%r489, [%r37+8704];
	add.s32 	%r490, %r489, %r488;
	min.s32 	%r491, %r478, %r490;
	ld.shared.u32 	%r492, [%r37+8708];
	add.s32 	%r493, %r492, %r488;
	min.s32 	%r494, %r481, %r493;
	ld.shared.u32 	%r495, [%r37+8712];
	add.s32 	%r496, %r495, %r488;
	min.s32 	%r497, %r484, %r496;
	ld.shared.u32 	%r498, [%r37+8716];
	add.s32 	%r499, %r498, %r488;
	min.s32 	%r500, %r487, %r499;
	ld.shared.u32 	%r501, [%r29+140];
	ld.shared.u32 	%r502, [%r37+8960];
	add.s32 	%r503, %r502, %r501;
	min.s32 	%r504, %r491, %r503;
	ld.shared.u32 	%r505, [%r37+8964];
	add.s32 	%r506, %r505, %r501;
	min.s32 	%r507, %r494, %r506;
	ld.shared.u32 	%r508, [%r37+8968];
	add.s32 	%r509, %r508, %r501;
	min.s32 	%r510, %r497, %r509;
	ld.shared.u32 	%r511, [%r37+8972];
	add.s32 	%r512, %r511, %r501;
	min.s32 	%r513, %r500, %r512;
	ld.shared.u32 	%r514, [%r29+144];
	ld.shared.u32 	%r515, [%r37+9216];
	add.s32 	%r516, %r515, %r514;
	min.s32 	%r517, %r504, %r516;
	ld.shared.u32 	%r518, [%r37+9220];
	add.s32 	%r519, %r518, %r514;
	min.s32 	%r520, %r507, %r519;
	ld.shared.u32 	%r521, [%r37+9224];
	add.s32 	%r522, %r521, %r514;
	min.s32 	%r523, %r510, %r522;
	ld.shared.u32 	%r524, [%r37+9228];
	add.s32 	%r525, %r524, %r514;
	min.s32 	%r526, %r513, %r525;
	ld.shared.u32 	%r527, [%r29+148];
	ld.shared.u32 	%r528, [%r37+9472];
	add.s32 	%r529, %r528, %r527;
	min.s32 	%r530, %r517, %r529;
	ld.shared.u32 	%r531, [%r37+9476];
	add.s32 	%r532, %r531, %r527;
	min.s32 	%r533, %r520, %r532;
	ld.shared.u32 	%r534, [%r37+9480];
	add.s32 	%r535, %r534, %r527;
	min.s32 	%r536, %r523, %r535;
	ld.shared.u32 	%r537, [%r37+9484];
	add.s32 	%r538, %r537, %r527;
	min.s32 	%r539, %r526, %r538;
	ld.shared.u32 	%r540, [%r29+152];
	ld.shared.u32 	%r541, [%r37+9728];
	add.s32 	%r542, %r541, %r540;
	min.s32 	%r543, %r530, %r542;
	ld.shared.u32 	%r544, [%r37+9732];
	add.s32 	%r545, %r544, %r540;
	min.s32 	%r546, %r533, %r545;
	ld.shared.u32 	%r547, [%r37+9736];
	add.s32 	%r548, %r547, %r540;
	min.s32 	%r549, %r536, %r548;
	ld.shared.u32 	%r550, [%r37+9740];
	add.s32 	%r551, %r550, %r540;
	min.s32 	%r552, %r539, %r551;
	ld.shared.u32 	%r553, [%r29+156];
	ld.shared.u32 	%r554, [%r37+9984];
	add.s32 	%r555, %r554, %r553;
	min.s32 	%r556, %r543, %r555;
	ld.shared.u32 	%r557, [%r37+9988];
	add.s32 	%r558, %r557, %r553;
	min.s32 	%r559, %r546, %r558;
	ld.shared.u32 	%r560, [%r37+9992];
	add.s32 	%r561, %r560, %r553;
	min.s32 	%r562, %r549, %r561;
	ld.shared.u32 	%r563, [%r37+9996];
	add.s32 	%r564, %r563, %r553;
	min.s32 	%r565, %r552, %r564;
	ld.shared.u32 	%r566, [%r29+160];
	ld.shared.u32 	%r567, [%r37+10240];
	add.s32 	%r568, %r567, %r566;
	min.s32 	%r569, %r556, %r568;
	ld.shared.u32 	%r570, [%r37+10244];
	add.s32 	%r571, %r570, %r566;
	min.s32 	%r572, %r559, %r571;
	ld.shared.u32 	%r573, [%r37+10248];
	add.s32 	%r574, %r573, %r566;
	min.s32 	%r575, %r562, %r574;
	ld.shared.u32 	%r576, [%r37+10252];
	add.s32 	%r577, %r576, %r566;
	min.s32 	%r578, %r565, %r577;
	ld.shared.u32 	%r579, [%r29+164];
	ld.shared.u32 	%r580, [%r37+10496];
	add.s32 	%r581, %r580, %r579;
	min.s32 	%r582, %r569, %r581;
	ld.shared.u32 	%r583, [%r37+10500];
	add.s32 	%r584, %r583, %r579;
	min.s32 	%r585, %r572, %r584;
	ld.shared.u32 	%r586, [%r37+10504];
	add.s32 	%r587, %r586, %r579;
	min.s32 	%r588, %r575, %r587;
	ld.shared.u32 	%r589, [%r37+10508];
	add.s32 	%r590, %r589, %r579;
	min.s32 	%r591, %r578, %r590;
	ld.shared.u32 	%r592, [%r29+168];
	ld.shared.u32 	%r593, [%r37+10752];
	add.s32 	%r594, %r593, %r592;
	min.s32 	%r595, %r582, %r594;
	ld.shared.u32 	%r596, [%r37+10756];
	add.s32 	%r597, %r596, %r592;
	min.s32 	%r598, %r585, %r597;
	ld.shared.u32 	%r599, [%r37+10760];
	add.s32 	%r600, %r599, %r592;
	min.s32 	%r601, %r588, %r600;
	ld.shared.u32 	%r602, [%r37+10764];
	add.s32 	%r603, %r602, %r592;
	min.s32 	%r604, %r591, %r603;
	ld.shared.u32 	%r605, [%r29+172];
	ld.shared.u32 	%r606, [%r37+11008];
	add.s32 	%r607, %r606, %r605;
	min.s32 	%r608, %r595, %r607;
	ld.shared.u32 	%r609, [%r37+11012];
	add.s32 	%r610, %r609, %r605;
	min.s32 	%r611, %r598, %r610;
	ld.shared.u32 	%r612, [%r37+11016];
	add.s32 	%r613, %r612, %r605;
	min.s32 	%r614, %r601, %r613;
	ld.shared.u32 	%r615, [%r37+11020];
	add.s32 	%r616, %r615, %r605;
	min.s32 	%r617, %r604, %r616;
	ld.shared.u32 	%r618, [%r29+176];
	ld.shared.u32 	%r619, [%r37+11264];
	add.s32 	%r620, %r619, %r618;
	min.s32 	%r621, %r608, %r620;
	ld.shared.u32 	%r622, [%r37+11268];
	add.s32 	%r623, %r622, %r618;
	min.s32 	%r624, %r611, %r623;
	ld.shared.u32 	%r625, [%r37+11272];
	add.s32 	%r626, %r625, %r618;
	min.s32 	%r627, %r614, %r626;
	ld.shared.u32 	%r628, [%r37+11276];
	add.s32 	%r629, %r628, %r618;
	min.s32 	%r630, %r617, %r629;
	ld.shared.u32 	%r631, [%r29+180];
	ld.shared.u32 	%r632, [%r37+11520];
	add.s32 	%r633, %r632, %r631;
	min.s32 	%r634, %r621, %r633;
	ld.shared.u32 	%r635, [%r37+11524];
	add.s32 	%r636, %r635, %r631;
	min.s32 	%r637, %r624, %r636;
	ld.shared.u32 	%r638, [%r37+11528];
	add.s32 	%r639, %r638, %r631;
	min.s32 	%r640, %r627, %r639;
	ld.shared.u32 	%r641, [%r37+11532];
	add.s32 	%r642, %r641, %r631;
	min.s32 	%r643, %r630, %r642;
	ld.shared.u32 	%r644, [%r29+184];
	ld.shared.u32 	%r645, [%r37+11776];
	add.s32 	%r646, %r645, %r644;
	min.s32 	%r647, %r634, %r646;
	ld.shared.u32 	%r648, [%r37+11780];
	add.s32 	%r649, %r648, %r644;
	min.s32 	%r650, %r637, %r649;
	ld.shared.u32 	%r651, [%r37+11784];
	add.s32 	%r652, %r651, %r644;
	min.s32 	%r653, %r640, %r652;
	ld.shared.u32 	%r654, [%r37+11788];
	add.s32 	%r655, %r654, %r644;
	min.s32 	%r656, %r643, %r655;
	ld.shared.u32 	%r657, [%r29+188];
	ld.shared.u32 	%r658, [%r37+12032];
	add.s32 	%r659, %r658, %r657;
	min.s32 	%r660, %r647, %r659;
	ld.shared.u32 	%r661, [%r37+12036];
	add.s32 	%r662, %r661, %r657;
	min.s32 	%r663, %r650, %r662;
	ld.shared.u32 	%r664, [%r37+12040];
	add.s32 	%r665, %r664, %r657;
	min.s32 	%r666, %r653, %r665;
	ld.shared.u32 	%r667, [%r37+12044];
	add.s32 	%r668, %r667, %r657;
	min.s32 	%r669, %r656, %r668;
	ld.shared.u32 	%r670, [%r29+192];
	ld.shared.u32 	%r671, [%r37+12288];
	add.s32 	%r672, %r671, %r670;
	min.s32 	%r673, %r660, %r672;
	ld.shared.u32 	%r674, [%r37+12292];
	add.s32 	%r675, %r674, %r670;
	min.s32 	%r676, %r663, %r675;
	ld.shared.u32 	%r677, [%r37+12296];
	add.s32 	%r678, %r677, %r670;
	min.s32 	%r679, %r666, %r678;
	ld.shared.u32 	%r680, [%r37+12300];
	add.s32 	%r681, %r680, %r670;
	min.s32 	%r682, %r669, %r681;
	ld.shared.u32 	%r683, [%r29+196];
	ld.shared.u32 	%r684, [%r37+12544];
	add.s32 	%r685, %r684, %r683;
	min.s32 	%r686, %r673, %r685;
	ld.shared.u32 	%r687, [%r37+12548];
	add.s32 	%r688, %r687, %r683;
	min.s32 	%r689, %r676, %r688;
	ld.shared.u32 	%r690, [%r37+12552];
	add.s32 	%r691, %r690, %r683;
	min.s32 	%r692, %r679, %r691;
	ld.shared.u32 	%r693, [%r37+12556];
	add.s32 	%r694, %r693, %r683;
	min.s32 	%r695, %r682, %r694;
	ld.shared.u32 	%r696, [%r29+200];
	ld.shared.u32 	%r697, [%r37+12800];
	add.s32 	%r698, %r697, %r696;
	min.s32 	%r699, %r686, %r698;
	ld.shared.u32 	%r700, [%r37+12804];
	add.s32 	%r701, %r700, %r696;
	min.s32 	%r702, %r689, %r701;
	ld.shared.u32 	%r703, [%r37+12808];
	add.s32 	%r704, %r703, %r696;
	min.s32 	%r705, %r692, %r704;
	ld.shared.u32 	%r706, [%r37+12812];
	add.s32 	%r707, %r706, %r696;
	min.s32 	%r708, %r695, %r707;
	ld.shared.u32 	%r709, [%r29+204];
	ld.shared.u32 	%r710, [%r37+13056];
	add.s32 	%r711, %r710, %r709;
	min.s32 	%r712, %r699, %r711;
	ld.shared.u32 	%r713, [%r37+13060];
	add.s32 	%r714, %r713, %r709;
	min.s32 	%r715, %r702, %r714;
	ld.shared.u32 	%r716, [%r37+13064];
	add.s32 	%r717, %r716, %r709;
	min.s32 	%r718, %r705, %r717;
	ld.shared.u32 	%r719, [%r37+13068];
	add.s32 	%r720, %r719, %r709;
	min.s32 	%r721, %r708, %r720;
	ld.shared.u32 	%r722, [%r29+208];
	ld.shared.u32 	%r723, [%r37+13312];
	add.s32 	%r724, %r723, %r722;
	min.s32 	%r725, %r712, %r724;
	ld.shared.u32 	%r726, [%r37+13316];
	add.s32 	%r727, %r726, %r722;
	min.s32 	%r728, %r715, %r727;
	ld.shared.u32 	%r729, [%r37+13320];
	add.s32 	%r730, %r729, %r722;
	min.s32 	%r731, %r718, %r730;
	ld.shared.u32 	%r732, [%r37+13324];
	add.s32 	%r733, %r732, %r722;
	min.s32 	%r734, %r721, %r733;
	ld.shared.u32 	%r735, [%r29+212];
	ld.shared.u32 	%r736, [%r37+13568];
	add.s32 	%r737, %r736, %r735;
	min.s32 	%r738, %r725, %r737;
	ld.shared.u32 	%r739, [%r37+13572];
	add.s32 	%r740, %r739, %r735;
	min.s32 	%r741, %r728, %r740;
	ld.shared.u32 	%r742, [%r37+13576];
	add.s32 	%r743, %r742, %r735;
	min.s32 	%r744, %r731, %r743;
	ld.shared.u32 	%r745, [%r37+13580];
	add.s32 	%r746, %r745, %r735;
	min.s32 	%r747, %r734, %r746;
	ld.shared.u32 	%r748, [%r29+216];
	ld.shared.u32 	%r749, [%r37+13824];
	add.s32 	%r750, %r749, %r748;
	min.s32 	%r751, %r738, %r750;
	ld.shared.u32 	%r752, [%r37+13828];
	add.s32 	%r753, %r752, %r748;
	min.s32 	%r754, %r741, %r753;
	ld.shared.u32 	%r755, [%r37+13832];
	add.s32 	%r756, %r755, %r748;
	min.s32 	%r757, %r744, %r756;
	ld.shared.u32 	%r758, [%r37+13836];
	add.s32 	%r759, %r758, %r748;
	min.s32 	%r760, %r747, %r759;
	ld.shared.u32 	%r761, [%r29+220];
	ld.shared.u32 	%r762, [%r37+14080];
	add.s32 	%r763, %r762, %r761;
	min.s32 	%r764, %r751, %r763;
	ld.shared.u32 	%r765, [%r37+14084];
	add.s32 	%r766, %r765, %r761;
	min.s32 	%r767, %r754, %r766;
	ld.shared.u32 	%r768, [%r37+14088];
	add.s32 	%r769, %r768, %r761;
	min.s32 	%r770, %r757, %r769;
	ld.shared.u32 	%r771, [%r37+14092];
	add.s32 	%r772, %r771, %r761;
	min.s32 	%r773, %r760, %r772;
	ld.shared.u32 	%r774, [%r29+224];
	ld.shared.u32 	%r775, [%r37+14336];
	add.s32 	%r776, %r775, %r774;
	min.s32 	%r777, %r764, %r776;
	ld.shared.u32 	%r778, [%r37+14340];
	add.s32 	%r779, %r778, %r774;
	min.s32 	%r780, %r767, %r779;
	ld.shared.u32 	%r781, [%r37+14344];
	add.s32 	%r782, %r781, %r774;
	min.s32 	%r783, %r770, %r782;
	ld.shared.u32 	%r784, [%r37+14348];
	add.s32 	%r785, %r784, %r774;
	min.s32 	%r786, %r773, %r785;
	ld.shared.u32 	%r787, [%r29+228];
	ld.shared.u32 	%r788, [%r37+14592];
	add.s32 	%r789, %r788, %r787;
	min.s32 	%r790, %r777, %r789;
	ld.shared.u32 	%r791, [%r37+14596];
	add.s32 	%r792, %r791, %r787;
	min.s32 	%r793, %r780, %r792;
	ld.shared.u32 	%r794, [%r37+14600];
	add.s32 	%r795, %r794, %r787;
	min.s32 	%r796, %r783, %r795;
	ld.shared.u32 	%r797, [%r37+14604];
	add.s32 	%r798, %r797, %r787;
	min.s32 	%r799, %r786, %r798;
	ld.shared.u32 	%r800, [%r29+232];
	ld.shared.u32 	%r801, [%r37+14848];
	add.s32 	%r802, %r801, %r800;
	min.s32 	%r803, %r790, %r802;
	ld.shared.u32 	%r804, [%r37+14852];
	add.s32 	%r805, %r804, %r800;
	min.s32 	%r806, %r793, %r805;
	ld.shared.u32 	%r807, [%r37+14856];
	add.s32 	%r808, %r807, %r800;
	min.s32 	%r809, %r796, %r808;
	ld.shared.u32 	%r810, [%r37+14860];
	add.s32 	%r811, %r810, %r800;
	min.s32 	%r812, %r799, %r811;
	ld.shared.u32 	%r813, [%r29+236];
	ld.shared.u32 	%r814, [%r37+15104];
	add.s32 	%r815, %r814, %r813;
	min.s32 	%r816, %r803, %r815;
	ld.shared.u32 	%r817, [%r37+15108];
	add.s32 	%r818, %r817, %r813;
	min.s32 	%r819, %r806, %r818;
	ld.shared.u32 	%r820, [%r37+15112];
	add.s32 	%r821, %r820, %r813;
	min.s32 	%r822, %r809, %r821;
	ld.shared.u32 	%r823, [%r37+15116];
	add.s32 	%r824, %r823, %r813;
	min.s32 	%r825, %r812, %r824;
	ld.shared.u32 	%r826, [%r29+240];
	ld.shared.u32 	%r827, [%r37+15360];
	add.s32 	%r828, %r827, %r826;
	min.s32 	%r829, %r816, %r828;
	ld.shared.u32 	%r830, [%r37+15364];
	add.s32 	%r831, %r830, %r826;
	min.s32 	%r832, %r819, %r831;
	ld.shared.u32 	%r833, [%r37+15368];
	add.s32 	%r834, %r833, %r826;
	min.s32 	%r835, %r822, %r834;
	ld.shared.u32 	%r836, [%r37+15372];
	add.s32 	%r837, %r836, %r826;
	min.s32 	%r838, %r825, %r837;
	ld.shared.u32 	%r839, [%r29+244];
	ld.shared.u32 	%r840, [%r37+15616];
	add.s32 	%r841, %r840, %r839;
	min.s32 	%r842, %r829, %r841;
	ld.shared.u32 	%r843, [%r37+15620];
	add.s32 	%r844, %r843, %r839;
	min.s32 	%r845, %r832, %r844;
	ld.shared.u32 	%r846, [%r37+15624];
	add.s32 	%r847, %r846, %r839;
	min.s32 	%r848, %r835, %r847;
	ld.shared.u32 	%r849, [%r37+15628];
	add.s32 	%r850, %r849, %r839;
	min.s32 	%r851, %r838, %r850;
	ld.shared.u32 	%r852, [%r29+248];
	ld.shared.u32 	%r853, [%r37+15872];
	add.s32 	%r854, %r853, %r852;
	min.s32 	%r855, %r842, %r854;
	ld.shared.u32 	%r856, [%r37+15876];
	add.s32 	%r857, %r856, %r852;
	min.s32 	%r858, %r845, %r857;
	ld.shared.u32 	%r859, [%r37+15880];
	add.s32 	%r860, %r859, %r852;
	min.s32 	%r861, %r848, %r860;
	ld.shared.u32 	%r862, [%r37+15884];
	add.s32 	%r863, %r862, %r852;
	min.s32 	%r864, %r851, %r863;
	ld.shared.u32 	%r865, [%r29+252];
	ld.shared.u32 	%r866, [%r37+16128];
	add.s32 	%r867, %r866, %r865;
	min.s32 	%r868, %r855, %r867;
	ld.shared.u32 	%r869, [%r37+16132];
	add.s32 	%r870, %r869, %r865;
	min.s32 	%r871, %r858, %r870;
	ld.shared.u32 	%r872, [%r37+16136];
	add.s32 	%r873, %r872, %r865;
	min.s32 	%r874, %r861, %r873;
	ld.shared.u32 	%r875, [%r37+16140];
	add.s32 	%r876, %r875, %r865;
	min.s32 	%r877, %r864, %r876;
	st.shared.u32 	[%r22], %r868;
	st.shared.u32 	[%r22+4], %r871;
	st.shared.u32 	[%r22+8], %r874;
	st.shared.u32 	[%r22+12], %r877;
	st.global.u32 	[%rd4], %r868;
	st.global.u32 	[%rd4+4], %r871;
	st.global.u32 	[%rd4+8], %r874;
	st.global.u32 	[%rd4+12], %r877;
$L__BB2_2:
	ret;

}


// ===== COMPILED SASS (sm_100) =====

	.target	sm_100

	.elftype	@"ET_EXEC"


//--------------------- .note.nv.tkinfo           --------------------------
	.section	.note.nv.tkinfo,"",@"SHT_NOTE"
	.sectionflags	@"SHF_NOTE_NV_TKINFO"
	.tkinfo
        /*0018*/ 	.word	0x00000002
        /*0030*/ 	.string	""
        /*0030*/ 	.string	"ptxas"
        /*0030*/ 	.string	"Cuda compilation tools, release 13.0, V13.0.88"
        /*0030*/ 	.string	"Build cuda_13.0.r13.0/compiler.36424714_0"
        /*0030*/ 	.string	"-arch sm_100 -m 64 "



//--------------------- .note.nv.cuinfo           --------------------------
	.section	.note.nv.cuinfo,"",@"SHT_NOTE"
	.sectionflags	@"SHF_NOTE_NV_CUINFO"
        /*0018*/ 	.short	0x0002
        /*001a*/ 	.short	0x0064
        /*001c*/ 	.short	0x0082
	.zero		2


//--------------------- .nv.info                  --------------------------
	.section	.nv.info,"",@"SHT_CUDA_INFO"
	.align	4


	//----- nvinfo : EIATTR_REGCOUNT
	.align		4
        /*0000*/ 	.byte	0x04, 0x2f
        /*0002*/ 	.short	(.L_1 - .L_0)
	.align		4
.L_0:
        /*0004*/ 	.word	index@(_Z6Phase1Piii)
        /*0008*/ 	.word	0x00000012


	//----- nvinfo : EIATTR_FRAME_SIZE
	.align		4
.L_1:
        /*000c*/ 	.byte	0x04, 0x11
        /*000e*/ 	.short	(.L_3 - .L_2)
	.align		4
.L_2:
        /*0010*/ 	.word	index@(_Z6Phase1Piii)
        /*0014*/ 	.word	0x00000000


	//----- nvinfo : EIATTR_REGCOUNT
	.align		4
.L_3:
        /*0018*/ 	.byte	0x04, 0x2f
        /*001a*/ 	.short	(.L_5 - .L_4)
	.align		4
.L_4:
        /*001c*/ 	.word	index@(_Z6Phase2Piii)
        /*0020*/ 	.word	0x0000001e


	//----- nvinfo : EIATTR_FRAME_SIZE
	.align		4
.L_5:
        /*0024*/ 	.byte	0x04, 0x11
        /*0026*/ 	.short	(.L_7 - .L_6)
	.align		4
.L_6:
        /*0028*/ 	.word	index@(_Z6Phase2Piii)
        /*002c*/ 	.word	0x00000000


	//----- nvinfo : EIATTR_REGCOUNT
	.align		4
.L_7:
        /*0030*/ 	.byte	0x04, 0x2f
        /*0032*/ 	.short	(.L_9 - .L_8)
	.align		4
.L_8:
        /*0034*/ 	.word	index@(_Z6Phase3Piii)
        /*0038*/ 	.word	0x00000020


	//----- nvinfo : EIATTR_FRAME_SIZE
	.align		4
.L_9:
        /*003c*/ 	.byte	0x04, 0x11
        /*003e*/ 	.short	(.L_11 - .L_10)
	.align		4
.L_10:
        /*0040*/ 	.word	index@(_Z6Phase3Piii)
        /*0044*/ 	.word	0x00000000


	//----- nvinfo : EIATTR_MIN_STACK_SIZE
	.align		4
.L_11:
        /*0048*/ 	.byte	0x04, 0x12
        /*004a*/ 	.short	(.L_13 - .L_12)
	.align		4
.L_12:
        /*004c*/ 	.word	index@(_Z6Phase3Piii)
        /*0050*/ 	.word	0x00000000


	//----- nvinfo : EIATTR_MIN_STACK_SIZE
	.align		4
.L_13:
        /*0054*/ 	.byte	0x04, 0x12
        /*0056*/ 	.short	(.L_15 - .L_14)
	.align		4
.L_14:
        /*0058*/ 	.word	index@(_Z6Phase2Piii)
        /*005c*/ 	.word	0x00000000


	//----- nvinfo : EIATTR_MIN_STACK_SIZE
	.align		4
.L_15:
        /*0060*/ 	.byte	0x04, 0x12
        /*0062*/ 	.short	(.L_17 - .L_16)
	.align		4
.L_16:
        /*0064*/ 	.word	index@(_Z6Phase1Piii)
        /*0068*/ 	.word	0x00000000
.L_17:


//--------------------- .nv.compat                --------------------------
	.section	.nv.compat,"",@"SHT_CUDA_COMPAT_INFO"
	.align	4
        /*0000*/ 	.byte	0x02, 0x09, 0x00, 0x00, 0x02, 0x02, 0x01, 0x00, 0x02, 0x05, 0x05, 0x00, 0x03, 0x07, 0x01, 0x01
        /*0010*/ 	.byte	0x02, 0x03, 0x00, 0x00, 0x02, 0x06, 0x01, 0x00, 0x04, 0x0b, 0x08, 0x00, 0x09, 0x00, 0x00, 0x00
        /*0020*/ 	.byte	0x00, 0x00, 0x00, 0x00


//--------------------- .nv.info._Z6Phase3Piii    --------------------------
	.section	.nv.info._Z6Phase3Piii,"",@"SHT_CUDA_INFO"
	.sectionflags	@""
	.align	4


	//----- nvinfo : EIATTR_CUDA_API_VERSION
	.align		4
        /*0000*/ 	.byte	0x04, 0x37
        /*0002*/ 	.short	(.L_19 - .L_18)
.L_18:
        /*0004*/ 	.word	0x00000082


	//----- nvinfo : EIATTR_KPARAM_INFO
	.align		4
.L_19:
        /*0008*/ 	.byte	0x04, 0x17
        /*000a*/ 	.short	(.L_21 - .L_20)
.L_20:
        /*000c*/ 	.word	0x00000000
        /*0010*/ 	.short	0x0002
        /*0012*/ 	.short	0x000c
        /*0014*/ 	.byte	0x00, 0xf0, 0x11, 0x00


	//----- nvinfo : EIATTR_KPARAM_INFO
	.align		4
.L_21:
        /*0018*/ 	.byte	0x04, 0x17
        /*001a*/ 	.short	(.L_23 - .L_22)
.L_22:
        /*001c*/ 	.word	0x00000000
        /*0020*/ 	.short	0x0001
        /*0022*/ 	.short	0x0008
        /*0024*/ 	.byte	0x00, 0xf0, 0x11, 0x00


	//----- nvinfo : EIATTR_KPARAM_INFO
	.align		4
.L_23:
        /*0028*/ 	.byte	0x04, 0x17
        /*002a*/ 	.short	(.L_25 - .L_24)
.L_24:
        /*002c*/ 	.word	0x00000000
        /*0030*/ 	.short	0x0000
        /*0032*/ 	.short	0x0000
        /*0034*/ 	.byte	0x00, 0xf5, 0x21, 0x00


	//----- nvinfo : EIATTR_SPARSE_MMA_MASK
	.align		4
.L_25:
        /*0038*/ 	.byte	0x03, 0x50
        /*003a*/ 	.short	0x0000


	//----- nvinfo : EIATTR_MAXREG_COUNT
	.align		4
        /*003c*/ 	.byte	0x03, 0x1b
        /*003e*/ 	.short	0x00ff


	//----- nvinfo : EIATTR_NUM_BARRIERS
	.align		4
        /*0040*/ 	.byte	0x02, 0x4c
        /*0042*/ 	.byte	0x01
	.zero		1


	//----- nvinfo : EIATTR_MERCURY_ISA_VERSION
	.align		4
        /*0044*/ 	.byte	0x03, 0x5f
        /*0046*/ 	.short	0x0101


	//----- nvinfo : EIATTR_VRC_CTA_INIT_COUNT
	.align		4
        /*0048*/ 	.byte	0x02, 0x4a
	.zero		1
	.zero		1


	//----- nvinfo : EIATTR_EXIT_INSTR_OFFSETS
	.align		4
        /*004c*/ 	.byte	0x04, 0x1c
        /*004e*/ 	.short	(.L_27 - .L_26)


	//   ....[0]....
.L_26:
        /*0050*/ 	.word	0x00000060


	//   ....[1]....
        /*0054*/ 	.word	0x000018a0


	//----- nvinfo : EIATTR_CBANK_PARAM_SIZE
	.align		4
.L_27:
        /*0058*/ 	.byte	0x03, 0x19
        /*005a*/ 	.short	0x0010


	//----- nvinfo : EIATTR_PARAM_CBANK
	.align		4
        /*005c*/ 	.byte	0x04, 0x0a
        /*005e*/ 	.short	(.L_29 - .L_28)
	.align		4
.L_28:
        /*0060*/ 	.word	index@(.nv.constant0._Z6Phase3Piii)
        /*0064*/ 	.short	0x0380
        /*0066*/ 	.short	0x0010


	//----- nvinfo : EIATTR_SW_WAR
	.align		4
.L_29:
        /*0068*/ 	.byte	0x04, 0x36
        /*006a*/ 	.short	(.L_31 - .L_30)
.L_30:
        /*006c*/ 	.word	0x00000008
.L_31:


//--------------------- .nv.info._Z6Phase2Piii    --------------------------
	.section	.nv.info._Z6Phase2Piii,"",@"SHT_CUDA_INFO"
	.sectionflags	@""
	.align	4


	//----- nvinfo : EIATTR_CUDA_API_VERSION
	.align		4
        /*0000*/ 	.byte	0x04, 0x37
        /*0002*/ 	.short	(.L_33 - .L_32)
.L_32:
        /*0004*/ 	.word	0x00000082


	//----- nvinfo : EIATTR_KPARAM_INFO
	.align		4
.L_33:
        /*0008*/ 	.byte	0x04, 0x17
        /*000a*/ 	.short	(.L_35 - .L_34)
.L_34:
        /*000c*/ 	.word	0x00000000
        /*0010*/ 	.short	0x0002
        /*0012*/ 	.short	0x000c
        /*0014*/ 	.byte	0x00, 0xf0, 0x11, 0x00


	//----- nvinfo : EIATTR_KPARAM_INFO
	.align		4
.L_35:
        /*0018*/ 	.byte	0x04, 0x17
        /*001a*/ 	.short	(.L_37 - .L_36)
.L_36:
        /*001c*/ 	.word	0x00000000
        /*0020*/ 	.short	0x0001
        /*0022*/ 	.short	0x0008
        /*0024*/ 	.byte	0x00, 0xf0, 0x11, 0x00


	//----- nvinfo : EIATTR_KPARAM_INFO
	.align		4
.L_37:
        /*0028*/ 	.byte	0x04, 0x17
        /*002a*/ 	.short	(.L_39 - .L_38)
.L_38:
        /*002c*/ 	.word	0x00000000
        /*0030*/ 	.short	0x0000
        /*0032*/ 	.short	0x0000
        /*0034*/ 	.byte	0x00, 0xf5, 0x21, 0x00


	//----- nvinfo : EIATTR_SPARSE_MMA_MASK
	.align		4
.L_39:
        /*0038*/ 	.byte	0x03, 0x50
        /*003a*/ 	.short	0x0000


	//----- nvinfo : EIATTR_MAXREG_COUNT
	.align		4
        /*003c*/ 	.byte	0x03, 0x1b
        /*003e*/ 	.short	0x00ff


	//----- nvinfo : EIATTR_NUM_BARRIERS
	.align		4
        /*0040*/ 	.byte	0x02, 0x4c
        /*0042*/ 	.byte	0x01
	.zero		1


	//----- nvinfo : EIATTR_MERCURY_ISA_VERSION
	.align		4
        /*0044*/ 	.byte	0x03, 0x5f
        /*0046*/ 	.short	0x0101


	//----- nvinfo : EIATTR_VRC_CTA_INIT_COUNT
	.align		4
        /*0048*/ 	.byte	0x02, 0x4a
	.zero		1
	.zero		1


	//----- nvinfo : EIATTR_EXIT_INSTR_OFFSETS
	.align		4
        /*004c*/ 	.byte	0x04, 0x1c
        /*004e*/ 	.short	(.L_41 - .L_40)


	//   ....[0]....
.L_40:
        /*0050*/ 	.word	0x00000040


	//   ....[1]....
        /*0054*/ 	.word	0x000092d0


	//----- nvinfo : EIATTR_CBANK_PARAM_SIZE
	.align		4
.L_41:
        /*0058*/ 	.byte	0x03, 0x19
        /*005a*/ 	.short	0x0010


	//----- nvinfo : EIATTR_PARAM_CBANK
	.align		4
        /*005c*/ 	.byte	0x04, 0x0a
        /*005e*/ 	.short	(.L_43 - .L_42)
	.align		4
.L_42:
        /*0060*/ 	.word	index@(.nv.constant0._Z6Phase2Piii)
        /*0064*/ 	.short	0x0380
        /*0066*/ 	.short	0x0010


	//----- nvinfo : EIATTR_SW_WAR
	.align		4
.L_43:
        /*0068*/ 	.byte	0x04, 0x36
        /*006a*/ 	.short	(.L_45 - .L_44)
.L_44:
        /*006c*/ 	.word	0x00000008
.L_45:


//--------------------- .nv.info._Z6Phase1Piii    --------------------------
	.section	.nv.info._Z6Phase1Piii,"",@"SHT_CUDA_INFO"
	.sectionflags	@""
	.align	4


	//----- nvinfo : EIATTR_CUDA_API_VERSION
	.align		4
        /*0000*/ 	.byte	0x04, 0x37
        /*0002*/ 	.short	(.L_47 - .L_46)
.L_46:
        /*0004*/ 	.word	0x00000082


	//----- nvinfo : EIATTR_KPARAM_INFO
	.align		4
.L_47:
        /*0008*/ 	.byte	0x04, 0x17
        /*000a*/ 	.short	(.L_49 - .L_48)
.L_48:
        /*000c*/ 	.word	0x00000000
        /*0010*/ 	.short	0x0002
        /*0012*/ 	.short	0x000c
        /*0014*/ 	.byte	0x00, 0xf0, 0x11, 0x00


	//----- nvinfo : EIATTR_KPARAM_INFO
	.align		4
.L_49:
        /*0018*/ 	.byte	0x04, 0x17
        /*001a*/ 	.short	(.L_51 - .L_50)
.L_50:
        /*001c*/ 	.word	0x00000000
        /*0020*/ 	.short	0x0001
        /*0022*/ 	.short	0x0008
        /*0024*/ 	.byte	0x00, 0xf0, 0x11, 0x00


	//----- nvinfo : EIATTR_KPARAM_INFO
	.align		4
.L_51:
        /*0028*/ 	.byte	0x04, 0x17
        /*002a*/ 	.short	(.L_53 - .L_52)
.L_52:
        /*002c*/ 	.word	0x00000000
        /*0030*/ 	.short	0x0000
        /*0032*/ 	.short	0x0000
        /*0034*/ 	.byte	0x00, 0xf5, 0x21, 0x00


	//----- nvinfo : EIATTR_SPARSE_MMA_MASK
	.align		4
.L_53:
        /*0038*/ 	.byte	0x03, 0x50
        /*003a*/ 	.short	0x0000


	//----- nvinfo : EIATTR_MAXREG_COUNT
	.align		4
        /*003c*/ 	.byte	0x03, 0x1b
        /*003e*/ 	.short	0x00ff


	//----- nvinfo : EIATTR_NUM_BARRIERS
	.align		4
        /*0040*/ 	.byte	0x02, 0x4c
        /*0042*/ 	.byte	0x01
	.zero		1


	//----- nvinfo : EIATTR_MERCURY_ISA_VERSION
	.align		4
        /*0044*/ 	.byte	0x03, 0x5f
        /*0046*/ 	.short	0x0101


	//----- nvinfo : EIATTR_VRC_CTA_INIT_COUNT
	.align		4
        /*0048*/ 	.byte	0x02, 0x4a
	.zero		1
	.zero		1


	//----- nvinfo : EIATTR_EXIT_INSTR_OFFSETS
	.align		4
        /*004c*/ 	.byte	0x04, 0x1c
        /*004e*/ 	.short	(.L_55 - .L_54)


	//   ....[0]....
.L_54:
        /*0050*/ 	.word	0x00004cc0


	//----- nvinfo : EIATTR_CBANK_PARAM_SIZE
	.align		4
.L_55:
        /*0054*/ 	.byte	0x03, 0x19
        /*0056*/ 	.short	0x0010


	//----- nvinfo : EIATTR_PARAM_CBANK
	.align		4
        /*0058*/ 	.byte	0x04, 0x0a
        /*005a*/ 	.short	(.L_57 - .L_56)
	.align		4
.L_56:
        /*005c*/ 	.word	index@(.nv.constant0._Z6Phase1Piii)
        /*0060*/ 	.short	0x0380
        /*0062*/ 	.short	0x0010


	//----- nvinfo : EIATTR_SW_WAR
	.align		4
.L_57:
        /*0064*/ 	.byte	0x04, 0x36
        /*0066*/ 	.short	(.L_59 - .L_58)
.L_58:
        /*0068*/ 	.word	0x00000008
.L_59:


//--------------------- .nv.callgraph             --------------------------
	.section	.nv.callgraph,"",@"SHT_CUDA_CALLGRAPH"
	.align	4
	.sectionentsize	8
	.align		4
        /*0000*/ 	.word	0x00000000
	.align		4
        /*0004*/ 	.word	0xffffffff
	.align		4
        /*0008*/ 	.word	0x00000000
	.align		4
        /*000c*/ 	.word	0xfffffffe
	.align		4
        /*0010*/ 	.word	0x00000000
	.align		4
        /*0014*/ 	.word	0xfffffffd
	.align		4
        /*0018*/ 	.word	0x00000000
	.align		4
        /*001c*/ 	.word	0xfffffffc


//--------------------- .text._Z6Phase3Piii       --------------------------
	.section	.text._Z6Phase3Piii,"ax",@progbits
	.align	128
        .global         _Z6Phase3Piii
        .type           _Z6Phase3Piii,@function
        .size           _Z6Phase3Piii,(.L_x_3 - _Z6Phase3Piii)
        .other          _Z6Phase3Piii,@"STO_CUDA_ENTRY STV_DEFAULT"
_Z6Phase3Piii:
.text._Z6Phase3Piii:
[----:B------:R-:W-:Y:S01]  /*0000*/  LDC R1, c[0x0][0x37c] ;  /* 0x0000df00ff017b82 */ /* 0x000fe20000000800 */
[----:B------:R-:W0:Y:S07]  /*0010*/  S2R R6, SR_CTAID.Y ;  /* 0x0000000000067919 */ /* 0x000e2e0000002600 */
[----:B------:R-:W0:Y:S01]  /*0020*/  LDC R7, c[0x0][0x388] ;  /* 0x0000e200ff077b82 */ /* 0x000e220000000800 */
[----:B------:R-:W1:Y:S01]  /*0030*/  S2R R5, SR_CTAID.X ;  /* 0x0000000000057919 */ /* 0x000e620000002500 */
[----:B0-----:R-:W-:-:S04]  /*0040*/  ISETP.NE.AND P0, PT, R6, R7, PT ;  /* 0x000000070600720c */ /* 0x001fc80003f05270 */
[----:B-1----:R-:W-:-:S13]  /*0050*/  ISETP.EQ.OR P0, PT, R5, R7, !P0 ;  /* 0x000000070500720c */ /* 0x002fda0004702670 */
[----:B------:R-:W-:Y:S05]  /*0060*/  @P0 EXIT ;  /* 0x000000000000094d */ /* 0x000fea0003800000 */
[----:B------:R-:W0:Y:S01]  /*0070*/  S2R R16, SR_TID.X ;  /* 0x0000000000107919 */ /* 0x000e220000002100 */
[----:B------:R-:W1:Y:S01]  /*0080*/  LDC.64 R2, c[0x0][0x380] ;  /* 0x0000e000ff027b82 */ /* 0x000e620000000a00 */
[----:B------:R-:W2:Y:S01]  /*0090*/  LDCU UR4, c[0x0][0x38c] ;  /* 0x00007180ff0477ac */ /* 0x000ea20008000800 */
[----:B------:R-:W3:Y:S01]  /*00a0*/  S2R R17, SR_TID.Y ;  /* 0x0000000000117919 */ /* 0x000ee20000002200 */
[----:B------:R-:W4:Y:S01]  /*00b0*/  LDCU.64 UR8, c[0x0][0x358] ;  /* 0x00006b00ff0877ac */ /* 0x000f220008000a00 */
[----:B0-----:R-:W-:Y:S02]  /*00c0*/  IMAD.SHL.U32 R0, R16, 0x4, RZ ;  /* 0x0000000410007824 */ /* 0x001fe400078e00ff */
[----:B---3--:R-:W-:Y:S02]  /*00d0*/  IMAD R6, R6, 0x40, R17 ;  /* 0x0000004006067824 */ /* 0x008fe400078e0211 */
[--C-:B------:R-:W-:Y:S02]  /*00e0*/  IMAD R5, R5, 0x40, R0.reuse ;  /* 0x0000004005057824 */ /* 0x100fe400078e0200 */
[----:B------:R-:W-:-:S02]  /*00f0*/  IMAD R4, R7, 0x40, R0 ;  /* 0x0000004007047824 */ /* 0x000fc400078e0200 */
[----:B------:R-:W-:Y:S02]  /*0100*/  IMAD R0, R7, 0x40, R17 ;  /* 0x0000004007007824 */ /* 0x000fe400078e0211 */
[C-C-:B--2---:R-:W-:Y:S02]  /*0110*/  IMAD R29, R6.reuse, UR4, R5.reuse ;  /* 0x00000004061d7c24 */ /* 0x144fe4000f8e0205 */
[----:B------:R-:W-:Y:S02]  /*0120*/  IMAD R19, R6, UR4, R4 ;  /* 0x0000000406137c24 */ /* 0x000fe4000f8e0204 */
[----:B------:R-:W-:Y:S02]  /*0130*/  IMAD R21, R0, UR4, R5 ;  /* 0x0000000400157c24 */ /* 0x000fe4000f8e0205 */
[----:B-1----:R-:W-:-:S04]  /*0140*/  IMAD.WIDE R28, R29, 0x4, R2 ;  /* 0x000000041d1c7825 */ /* 0x002fc800078e0202 */
[--C-:B------:R-:W-:Y:S01]  /*0150*/  IMAD.WIDE R18, R19, 0x4, R2.reuse ;  /* 0x0000000413127825 */ /* 0x100fe200078e0202 */
[----:B----4-:R-:W2:Y:S03]  /*0160*/  LDG.E R8, desc[UR8][R28.64] ;  /* 0x000000081c087981 */ /* 0x010ea6000c1e1900 */
[----:B------:R-:W-:Y:S01]  /*0170*/  IMAD.WIDE R20, R21, 0x4, R2 ;  /* 0x0000000415147825 */ /* 0x000fe200078e0202 */
[----:B------:R-:W2:Y:S04]  /*0180*/  LDG.E R9, desc[UR8][R28.64+0x4] ;  /* 0x000004081c097981 */ /* 0x000ea8000c1e1900 */
[----:B------:R-:W2:Y:S04]  /*0190*/  LDG.E R10, desc[UR8][R28.64+0x8] ;  /* 0x000008081c0a7981 */ /* 0x000ea8000c1e1900 */
[----:B------:R-:W2:Y:S04]  /*01a0*/  LDG.E R11, desc[UR8][R28.64+0xc] ;  /* 0x00000c081c0b7981 */ /* 0x000ea8000c1e1900 */
[----:B------:R-:W3:Y:S04]  /*01b0*/  LDG.E R4, desc[UR8][R18.64] ;  /* 0x0000000812047981 */ /* 0x000ee8000c1e1900 */
[----:B------:R-:W3:Y:S04]  /*01c0*/  LDG.E R5, desc[UR8][R18.64+0x4] ;  /* 0x0000040812057981 */ /* 0x000ee8000c1e1900 */
[----:B------:R-:W3:Y:S04]  /*01d0*/  LDG.E R6, desc[UR8][R18.64+0x8] ;  /* 0x0000080812067981 */ /* 0x000ee8000c1e1900 */
[----:B------:R0:W3:Y:S04]  /*01e0*/  LDG.E R7, desc[UR8][R18.64+0xc] ;  /* 0x00000c0812077981 */ /* 0x0000e8000c1e1900 */
[----:B------:R-:W4:Y:S04]  /*01f0*/  LDG.E R12, desc[UR8][R20.64] ;  /* 0x00000008140c7981 */ /* 0x000f28000c1e1900 */
[----:B------:R-:W4:Y:S04]  /*0200*/  LDG.E R13, desc[UR8][R20.64+0x4] ;  /* 0x00000408140d7981 */ /* 0x000f28000c1e1900 */
[----:B------:R-:W4:Y:S04]  /*0210*/  LDG.E R14, desc[UR8][R20.64+0x8] ;  /* 0x00000808140e7981 */ /* 0x000f28000c1e1900 */
[----:B------:R-:W4:Y:S01]  /*0220*/  LDG.E R15, desc[UR8][R20.64+0xc] ;  /* 0x00000c08140f7981 */ /* 0x000f22000c1e1900 */
[----:B------:R-:W1:Y:S01]  /*0230*/  S2UR UR7, SR_CgaCtaId ;  /* 0x00000000000779c3 */ /* 0x000e620000008800 */
[----:B------:R-:W-:-:S02]  /*0240*/  UMOV UR4, 0x400 ;  /* 0x0000040000047882 */ /* 0x000fc40000000000 */
[----:B------:R-:W-:Y:S02]  /*0250*/  UIADD3 UR5, UPT, UPT, UR4, 0x4000, URZ ;  /* 0x0000400004057890 */ /* 0x000fe4000fffe0ff */
[----:B------:R-:W-:Y:S02]  /*0260*/  UIADD3 UR6, UPT, UPT, UR4, 0x8000, URZ ;  /* 0x0000800004067890 */ /* 0x000fe4000fffe0ff */
[----:B-1----:R-:W-:Y:S02]  /*0270*/  ULEA UR4, UR7, UR4, 0x18 ;  /* 0x0000000407047291 */ /* 0x002fe4000f8ec0ff */
[----:B------:R-:W-:Y:S02]  /*0280*/  ULEA UR5, UR7, UR5, 0x18 ;  /* 0x0000000507057291 */ /* 0x000fe4000f8ec0ff */
[----:B------:R-:W-:Y:S02]  /*0290*/  ULEA UR6, UR7, UR6, 0x18 ;  /* 0x0000000607067291 */ /* 0x000fe4000f8ec0ff */
[----:B0-----:R-:W-:-:S02]  /*02a0*/  LEA R19, R17, UR4, 0x8 ;  /* 0x0000000411137c11 */ /* 0x001fc4000f8e40ff */
[C---:B------:R-:W-:Y:S02]  /*02b0*/  LEA R3, R17.reuse, UR5, 0x8 ;  /* 0x0000000511037c11 */ /* 0x040fe4000f8e40ff */
[C---:B------:R-:W-:Y:S01]  /*02c0*/  LEA R0, R16.reuse, UR6, 0x4 ;  /* 0x0000000610007c11 */ /* 0x040fe2000f8e20ff */
[C---:B------:R-:W-:Y:S02]  /*02d0*/  IMAD R2, R16.reuse, 0x10, R19 ;  /* 0x0000001010027824 */ /* 0x040fe400078e0213 */
[----:B------:R-:W-:Y:S02]  /*02e0*/  IMAD R24, R16, 0x10, R3 ;  /* 0x0000001010187824 */ /* 0x000fe400078e0203 */
[----:B------:R-:W-:Y:S01]  /*02f0*/  IMAD R17, R17, 0x100, R0 ;  /* 0x0000010011117824 */ /* 0x000fe200078e0200 */
[----:B--2---:R-:W-:Y:S04]  /*0300*/  STS.128 [R2], R8 ;  /* 0x0000000802007388 */ /* 0x004fe80000000c00 */
[----:B---3--:R-:W-:Y:S04]  /*0310*/  STS.128 [R24], R4 ;  /* 0x0000000418007388 */ /* 0x008fe80000000c00 */
[----:B----4-:R-:W-:Y:S01]  /*0320*/  STS.128 [R17], R12 ;  /* 0x0000000c11007388 */ /* 0x010fe20000000c00 */
[----:B------:R-:W-:Y:S06]  /*0330*/  BAR.SYNC.DEFER_BLOCKING 0x0 ;  /* 0x0000000000007b1d */ /* 0x000fec0000010000 */
[----:B------:R-:W-:Y:S04]  /*0340*/  LDS.128 R4, [R2] ;  /* 0x0000000002047984 */ /* 0x000fe80000000c00 */
[----:B------:R-:W-:Y:S04]  /*0350*/  LDS.128 R8, [R3] ;  /* 0x0000000003087984 */ /* 0x000fe80000000c00 */
[----:B------:R-:W0:Y:S04]  /*0360*/  LDS.128 R12, [R0] ;  /* 0x00000000000c7984 */ /* 0x000e280000000c00 */
[----:B------:R-:W1:Y:S04]  /*0370*/  LDS.128 R16, [R0+0x100] ;  /* 0x0001000000107984 */ /* 0x000e680000000c00 */
[----:B------:R-:W2:Y:S04]  /*0380*/  LDS.128 R20, [R0+0x200] ;  /* 0x0002000000147984 */ /* 0x000ea80000000c00 */
[----:B------:R-:W3:Y:S01]  /*0390*/  LDS.128 R24, [R0+0x300] ;  /* 0x0003000000187984 */ /* 0x000ee20000000c00 */
[----:B0-----:R-:W-:-:S02]  /*03a0*/  VIADDMNMX R4, R12, R8, R4, PT ;  /* 0x000000080c047246 */ /* 0x001fc40003800104 */
[-C--:B------:R-:W-:Y:S02]  /*03b0*/  VIADDMNMX R12, R13, R8.reuse, R5, PT ;  /* 0x000000080d0c7246 */ /* 0x080fe40003800105 */
[-C--:B------:R-:W-:Y:S02]  /*03c0*/  VIADDMNMX R6, R14, R8.reuse, R6, PT ;  /* 0x000000080e067246 */ /* 0x080fe40003800106 */
[-C--:B-1----:R-:W-:Y:S02]  /*03d0*/  VIADDMNMX R5, R16, R9.reuse, R4, PT ;  /* 0x0000000910057246 */ /* 0x082fe40003800104 */
[----:B------:R-:W-:Y:S02]  /*03e0*/  VIADDMNMX R8, R15, R8, R7, PT ;  /* 0x000000080f087246 */ /* 0x000fe40003800107 */
[-C--:B------:R-:W-:Y:S02]  /*03f0*/  VIADDMNMX R17, R17, R9.reuse, R12, PT ;  /* 0x0000000911117246 */ /* 0x080fe4000380010c */
[----:B------:R-:W-:Y:S01]  /*0400*/  VIADDMNMX R18, R18, R9, R6, PT ;  /* 0x0000000912127246 */ /* 0x000fe20003800106 */
[----:B------:R-:W-:Y:S01]  /*0410*/  LDS.128 R12, [R3+0x10] ;  /* 0x00001000030c7984 */ /* 0x000fe20000000c00 */
[----:B--2---:R-:W-:-:S03]  /*0420*/  VIADDMNMX R20, R20, R10, R5, PT ;  /* 0x0000000a14147246 */ /* 0x004fc60003800105 */
[----:B------:R-:W0:Y:S01]  /*0430*/  LDS.128 R4, [R0+0x400] ;  /* 0x0004000000047984 */ /* 0x000e220000000c00 */
[----:B------:R-:W-:Y:S02]  /*0440*/  VIADDMNMX R19, R19, R9, R8, PT ;  /* 0x0000000913137246 */ /* 0x000fe40003800108 */
[-C--:B------:R-:W-:Y:S02]  /*0450*/  VIADDMNMX R8, R21, R10.reuse, R17, PT ;  /* 0x0000000a15087246 */ /* 0x080fe40003800111 */
[-C--:B------:R-:W-:Y:S02]  /*0460*/  VIADDMNMX R22, R22, R10.reuse, R18, PT ;  /* 0x0000000a16167246 */ /* 0x080fe40003800112 */
[----:B------:R-:W-:Y:S02]  /*0470*/  VIADDMNMX R10, R23, R10, R19, PT ;  /* 0x0000000a170a7246 */ /* 0x000fe40003800113 */
[----:B------:R-:W1:Y:S01]  /*0480*/  LDS.128 R16, [R0+0x500] ;  /* 0x0005000000107984 */ /* 0x000e620000000c00 */
[----:B---3--:R-:W-:-:S02]  /*0490*/  VIADDMNMX R21, R24, R11, R20, PT ;  /* 0x0000000b18157246 */ /* 0x008fc40003800114 */
[-C--:B------:R-:W-:Y:S02]  /*04a0*/  VIADDMNMX R25, R25, R11.reuse, R8, PT ;  /* 0x0000000b19197246 */ /* 0x080fe40003800108 */
[-C--:B------:R-:W-:Y:S02]  /*04b0*/  VIADDMNMX R23, R26, R11.reuse, R22, PT ;  /* 0x0000000b1a177246 */ /* 0x080fe40003800116 */
[----:B------:R-:W-:Y:S02]  /*04c0*/  VIADDMNMX R27, R27, R11, R10, PT ;  /* 0x0000000b1b1b7246 */ /* 0x000fe4000380010a */
[----:B------:R-:W2:Y:S01]  /*04d0*/  LDS.128 R8, [R0+0x600] ;  /* 0x0006000000087984 */ /* 0x000ea20000000c00 */
[-C--:B0-----:R-:W-:Y:S02]  /*04e0*/  VIADDMNMX R4, R4, R12.reuse, R21, PT ;  /* 0x0000000c04047246 */ /* 0x081fe40003800115 */
[-C--:B------:R-:W-:Y:S02]  /*04f0*/  VIADDMNMX R6, R6, R12.reuse, R23, PT ;  /* 0x0000000c06067246 */ /* 0x080fe40003800117 */
[----:B------:R-:W0:Y:S01]  /*0500*/  LDS.128 R20, [R0+0x700] ;  /* 0x0007000000147984 */ /* 0x000e220000000c00 */
[----:B------:R-:W-:-:S02]  /*0510*/  VIADDMNMX R24, R5, R12, R25, PT ;  /* 0x0000000c05187246 */ /* 0x000fc40003800119 */
[----:B------:R-:W-:Y:S02]  /*0520*/  VIADDMNMX R26, R7, R12, R27, PT ;  /* 0x0000000c071a7246 */ /* 0x000fe4000380011b */
[-C--:B-1----:R-:W-:Y:S02]  /*0530*/  VIADDMNMX R5, R16, R13.reuse, R4, PT ;  /* 0x0000000d10057246 */ /* 0x082fe40003800104 */
[-C--:B------:R-:W-:Y:S02]  /*0540*/  VIADDMNMX R12, R17, R13.reuse, R24, PT ;  /* 0x0000000d110c7246 */ /* 0x080fe40003800118 */
[-C--:B------:R-:W-:Y:S02]  /*0550*/  VIADDMNMX R25, R18, R13.reuse, R6, PT ;  /* 0x0000000d12197246 */ /* 0x080fe40003800106 */
[----:B------:R-:W-:Y:S02]  /*0560*/  VIADDMNMX R13, R19, R13, R26, PT ;  /* 0x0000000d130d7246 */ /* 0x000fe4000380011a */
[----:B------:R-:W-:Y:S01]  /*0570*/  LDS.128 R16, [R3+0x20] ;  /* 0x0000200003107984 */ /* 0x000fe20000000c00 */
[----:B--2---:R-:W-:-:S03]  /*0580*/  VIADDMNMX R8, R8, R14, R5, PT ;  /* 0x0000000e08087246 */ /* 0x004fc60003800105 */
[----:B------:R-:W1:Y:S01]  /*0590*/  LDS.128 R4, [R0+0x800] ;  /* 0x0008000000047984 */ /* 0x000e620000000c00 */
[-C--:B------:R-:W-:Y:S02]  /*05a0*/  VIADDMNMX R24, R9, R14.reuse, R12, PT ;  /* 0x0000000e09187246 */ /* 0x080fe4000380010c */
[-C--:B------:R-:W-:Y:S02]  /*05b0*/  VIADDMNMX R12, R10, R14.reuse, R25, PT ;  /* 0x0000000e0a0c7246 */ /* 0x080fe40003800119 */
[----:B------:R-:W-:Y:S02]  /*05c0*/  VIADDMNMX R14, R11, R14, R13, PT ;  /* 0x0000000e0b0e7246 */ /* 0x000fe4000380010d */
[-C--:B0-----:R-:W-:Y:S02]  /*05d0*/  VIADDMNMX R25, R20, R15.reuse, R8, PT ;  /* 0x0000000f14197246 */ /* 0x081fe40003800108 */
[----:B------:R-:W0:Y:S01]  /*05e0*/  LDS.128 R8, [R0+0x900] ;  /* 0x0009000000087984 */ /* 0x000e220000000c00 */
[----:B------:R-:W-:-:S02]  /*05f0*/  VIADDMNMX R21, R21, R15, R24, PT ;  /* 0x0000000f15157246 */ /* 0x000fc40003800118 */
[-C--:B------:R-:W-:Y:S02]  /*0600*/  VIADDMNMX R27, R22, R15.reuse, R12, PT ;  /* 0x0000000f161b7246 */ /* 0x080fe4000380010c */
[----:B------:R-:W-:Y:S02]  /*0610*/  VIADDMNMX R24, R23, R15, R14, PT ;  /* 0x0000000f17187246 */ /* 0x000fe4000380010e */
[----:B------:R-:W2:Y:S01]  /*0620*/  LDS.128 R12, [R0+0xa00] ;  /* 0x000a0000000c7984 */ /* 0x000ea20000000c00 */
[----:B-1----:R-:W-:-:S03]  /*0630*/  VIADDMNMX R26, R5, R16, R21, PT ;  /* 0x00000010051a7246 */ /* 0x002fc60003800115 */
[----:B------:R-:W1:Y:S01]  /*0640*/  LDS.128 R20, [R0+0xb00] ;  /* 0x000b000000147984 */ /* 0x000e620000000c00 */
[-C--:B------:R-:W-:Y:S02]  /*0650*/  VIADDMNMX R4, R4, R16.reuse, R25, PT ;  /* 0x0000001004047246 */ /* 0x080fe40003800119 */
[-C--:B------:R-:W-:Y:S02]  /*0660*/  VIADDMNMX R6, R6, R16.reuse, R27, PT ;  /* 0x0000001006067246 */ /* 0x080fe4000380011b */
[----:B------:R-:W-:Y:S02]  /*0670*/  VIADDMNMX R24, R7, R16, R24, PT ;  /* 0x0000001007187246 */ /* 0x000fe40003800118 */
[-C--:B0-----:R-:W-:Y:S02]  /*0680*/  VIADDMNMX R5, R8, R17.reuse, R4, PT ;  /* 0x0000001108057246 */ /* 0x081fe40003800104 */
[-C--:B------:R-:W-:Y:S02]  /*0690*/  VIADDMNMX R16, R9, R17.reuse, R26, PT ;  /* 0x0000001109107246 */ /* 0x080fe4000380011a */
[----:B------:R-:W-:-:S02]  /*06a0*/  VIADDMNMX R25, R10, R17, R6, PT ;  /* 0x000000110a197246 */ /* 0x000fc40003800106 */
[----:B------:R-:W-:Y:S02]  /*06b0*/  VIADDMNMX R17, R11, R17, R24, PT ;  /* 0x000000110b117246 */ /* 0x000fe40003800118 */
[-C--:B--2---:R-:W-:Y:S01]  /*06c0*/  VIADDMNMX R12, R12, R18.reuse, R5, PT ;  /* 0x000000120c0c7246 */ /* 0x084fe20003800105 */
[----:B------:R-:W-:Y:S04]  /*06d0*/  LDS.128 R8, [R0+0xc00] ;  /* 0x000c000000087984 */ /* 0x000fe80000000c00 */
[----:B------:R-:W0:Y:S01]  /*06e0*/  LDS.128 R4, [R3+0x30] ;  /* 0x0000300003047984 */ /* 0x000e220000000c00 */
[-C--:B------:R-:W-:Y:S02]  /*06f0*/  VIADDMNMX R24, R13, R18.reuse, R16, PT ;  /* 0x000000120d187246 */ /* 0x080fe40003800110 */
[----:B------:R-:W-:-:S02]  /*0700*/  VIADDMNMX R16, R14, R18, R25, PT ;  /* 0x000000120e107246 */ /* 0x000fc40003800119 */
[----:B------:R-:W-:Y:S02]  /*0710*/  VIADDMNMX R18, R15, R18, R17, PT ;  /* 0x000000120f127246 */ /* 0x000fe40003800111 */
[-C--:B-1----:R-:W-:Y:S02]  /*0720*/  VIADDMNMX R25, R20, R19.reuse, R12, PT ;  /* 0x0000001314197246 */ /* 0x082fe4000380010c */
[----:B------:R-:W1:Y:S01]  /*0730*/  LDS.128 R12, [R0+0xd00] ;  /* 0x000d0000000c7984 */ /* 0x000e620000000c00 */
[-C--:B------:R-:W-:Y:S02]  /*0740*/  VIADDMNMX R21, R21, R19.reuse, R24, PT ;  /* 0x0000001315157246 */ /* 0x080fe40003800118 */
[-C--:B------:R-:W-:Y:S02]  /*0750*/  VIADDMNMX R27, R22, R19.reuse, R16, PT ;  /* 0x00000013161b7246 */ /* 0x080fe40003800110 */
[----:B------:R-:W-:Y:S02]  /*0760*/  VIADDMNMX R24, R23, R19, R18, PT ;  /* 0x0000001317187246 */ /* 0x000fe40003800112 */
[----:B------:R-:W2:Y:S01]  /*0770*/  LDS.128 R16, [R0+0xe00] ;  /* 0x000e000000107984 */ /* 0x000ea20000000c00 */
[----:B0-----:R-:W-:-:S03]  /*0780*/  VIADDMNMX R26, R9, R4, R21, PT ;  /* 0x00000004091a7246 */ /* 0x001fc60003800115 */
[----:B------:R-:W0:Y:S01]  /*0790*/  LDS.128 R20, [R0+0xf00] ;  /* 0x000f000000147984 */ /* 0x000e220000000c00 */
[-C--:B------:R-:W-:Y:S02]  /*07a0*/  VIADDMNMX R8, R8, R4.reuse, R25, PT ;  /* 0x0000000408087246 */ /* 0x080fe40003800119 */
[-C--:B------:R-:W-:Y:S02]  /*07b0*/  VIADDMNMX R10, R10, R4.reuse, R27, PT ;  /* 0x000000040a0a7246 */ /* 0x080fe4000380011b */
[----:B------:R-:W-:Y:S02]  /*07c0*/  VIADDMNMX R24, R11, R4, R24, PT ;  /* 0x000000040b187246 */ /* 0x000fe40003800118 */
[-C--:B-1----:R-:W-:Y:S02]  /*07d0*/  VIADDMNMX R9, R12, R5.reuse, R8, PT ;  /* 0x000000050c097246 */ /* 0x082fe40003800108 */
[-C--:B------:R-:W-:Y:S02]  /*07e0*/  VIADDMNMX R4, R13, R5.reuse, R26, PT ;  /* 0x000000050d047246 */ /* 0x080fe4000380011a */
[----:B------:R-:W-:-:S02]  /*07f0*/  VIADDMNMX R25, R14, R5, R10, PT ;  /* 0x000000050e197246 */ /* 0x000fc4000380010a */
[----:B------:R-:W-:Y:S02]  /*0800*/  VIADDMNMX R5, R15, R5, R24, PT ;  /* 0x000000050f057246 */ /* 0x000fe40003800118 */
[-C--:B--2---:R-:W-:Y:S01]  /*0810*/  VIADDMNMX R16, R16, R6.reuse, R9, PT ;  /* 0x0000000610107246 */ /* 0x084fe20003800109 */
[----:B------:R-:W-:Y:S04]  /*0820*/  LDS.128 R12, [R0+0x1000] ;  /* 0x00100000000c7984 */ /* 0x000fe80000000c00 */
[----:B------:R-:W1:Y:S01]  /*0830*/  LDS.128 R8, [R3+0x40] ;  /* 0x0000400003087984 */ /* 0x000e620000000c00 */
[-C--:B------:R-:W-:Y:S02]  /*0840*/  VIADDMNMX R24, R17, R6.reuse, R4, PT ;  /* 0x0000000611187246 */ /* 0x080fe40003800104 */
[----:B------:R-:W-:-:S02]  /*0850*/  VIADDMNMX R4, R18, R6, R25, PT ;  /* 0x0000000612047246 */ /* 0x000fc40003800119 */
[----:B------:R-:W-:Y:S02]  /*0860*/  VIADDMNMX R6, R19, R6, R5, PT ;  /* 0x0000000613067246 */ /* 0x000fe40003800105 */
[-C--:B0-----:R-:W-:Y:S02]  /*0870*/  VIADDMNMX R25, R20, R7.reuse, R16, PT ;  /* 0x0000000714197246 */ /* 0x081fe40003800110 */
[----:B------:R-:W0:Y:S01]  /*0880*/  LDS.128 R16, [R0+0x1100] ;  /* 0x0011000000107984 */ /* 0x000e220000000c00 */
[-C--:B------:R-:W-:Y:S02]  /*0890*/  VIADDMNMX R21, R21, R7.reuse, R24, PT ;  /* 0x0000000715157246 */ /* 0x080fe40003800118 */
        /* <DEDUP_REMOVED lines=138> */
[-C--:B--2---:R-:W-:Y:S02]  /*1140*/  VIADDMNMX R16, R16, R6.reuse, R9, PT ;  /* 0x0000000610107246 */ /* 0x084fe40003800109 */
[-C--:B------:R-:W-:Y:S01]  /*1150*/  VIADDMNMX R4, R17, R6.reuse, R13, PT ;  /* 0x0000000611047246 */ /* 0x080fe2000380010d */
[----:B------:R-:W-:Y:S04]  /*1160*/  LDS.128 R8, [R0+0x2c00] ;  /* 0x002c000000087984 */ /* 0x000fe80000000c00 */
[----:B------:R-:W0:Y:S01]  /*1170*/  LDS.128 R12, [R3+0xb0] ;  /* 0x0000b000030c7984 */ /* 0x000e220000000c00 */
        /* <DEDUP_REMOVED lines=8> */
[----:B0-----:R-:W-:-:S02]  /*1200*/  VIADDMNMX R27, R8, R12, R27, PT ;  /* 0x0000000c081b7246 */ /* 0x001fc4000380011b */
[-C--:B------:R-:W-:Y:S02]  /*1210*/  VIADDMNMX R20, R9, R12.reuse, R21, PT ;  /* 0x0000000c09147246 */ /* 0x080fe40003800115 */
[-C--:B------:R-:W-:Y:S02]  /*1220*/  VIADDMNMX R25, R10, R12.reuse, R25, PT ;  /* 0x0000000c0a197246 */ /* 0x080fe40003800119 */
[----:B------:R-:W-:Y:S02]  /*1230*/  VIADDMNMX R22, R11, R12, R23, PT ;  /* 0x0000000c0b167246 */ /* 0x000fe40003800117 */
[----:B------:R-:W0:Y:S01]  /*1240*/  LDS.128 R8, [R0+0x2f00] ;  /* 0x002f000000087984 */ /* 0x000e220000000c00 */
[-C--:B-1----:R-:W-:Y:S02]  /*1250*/  VIADDMNMX R27, R16, R13.reuse, R27, PT ;  /* 0x0000000d101b7246 */ /* 0x082fe4000380011b */
[-C--:B------:R-:W-:Y:S02]  /*1260*/  VIADDMNMX R12, R17, R13.reuse, R20, PT ;  /* 0x0000000d110c7246 */ /* 0x080fe40003800114 */
[----:B------:R-:W-:-:S02]  /*1270*/  VIADDMNMX R25, R18, R13, R25, PT ;  /* 0x0000000d12197246 */ /* 0x000fc40003800119 */
[----:B------:R-:W-:Y:S02]  /*1280*/  VIADDMNMX R13, R19, R13, R22, PT ;  /* 0x0000000d130d7246 */ /* 0x000fe40003800116 */
[----:B------:R-:W-:Y:S04]  /*1290*/  LDS.128 R16, [R3+0xc0] ;  /* 0x0000c00003107984 */ /* 0x000fe80000000c00 */
[----:B------:R-:W1:Y:S01]  /*12a0*/  LDS.128 R20, [R0+0x3000] ;  /* 0x0030000000147984 */ /* 0x000e620000000c00 */
[-C--:B--2---:R-:W-:Y:S02]  /*12b0*/  VIADDMNMX R4, R4, R14.reuse, R27, PT ;  /* 0x0000000e04047246 */ /* 0x084fe4000380011b */
        /* <DEDUP_REMOVED lines=9> */
[----:B-1----:R-:W-:-:S02]  /*1350*/  VIADDMNMX R20, R20, R16, R13, PT ;  /* 0x0000001014147246 */ /* 0x002fc4000380010d */
[-C--:B------:R-:W-:Y:S02]  /*1360*/  VIADDMNMX R26, R21, R16.reuse, R12, PT ;  /* 0x00000010151a7246 */ /* 0x080fe4000380010c */
[----:B------:R-:W1:Y:S01]  /*1370*/  LDS.128 R12, [R0+0x3300] ;  /* 0x00330000000c7984 */ /* 0x000e620000000c00 */
[-C--:B------:R-:W-:Y:S02]  /*1380*/  VIADDMNMX R22, R22, R16.reuse, R25, PT ;  /* 0x0000001016167246 */ /* 0x080fe40003800119 */
[----:B------:R-:W-:Y:S02]  /*1390*/  VIADDMNMX R24, R23, R16, R24, PT ;  /* 0x0000001017187246 */ /* 0x000fe40003800118 */
[-C--:B0-----:R-:W-:Y:S02]  /*13a0*/  VIADDMNMX R21, R4, R17.reuse, R20, PT ;  /* 0x0000001104157246 */ /* 0x081fe40003800114 */
[-C--:B------:R-:W-:Y:S02]  /*13b0*/  VIADDMNMX R5, R5, R17.reuse, R26, PT ;  /* 0x0000001105057246 */ /* 0x080fe4000380011a */
[----:B------:R-:W-:-:S02]  /*13c0*/  VIADDMNMX R23, R6, R17, R22, PT ;  /* 0x0000001106177246 */ /* 0x000fc40003800116 */
[----:B------:R-:W-:Y:S02]  /*13d0*/  VIADDMNMX R17, R7, R17, R24, PT ;  /* 0x0000001107117246 */ /* 0x000fe40003800118 */
[-C--:B--2---:R-:W-:Y:S02]  /*13e0*/  VIADDMNMX R8, R8, R18.reuse, R21, PT ;  /* 0x0000001208087246 */ /* 0x084fe40003800115 */
[-C--:B------:R-:W-:Y:S02]  /*13f0*/  VIADDMNMX R16, R9, R18.reuse, R5, PT ;  /* 0x0000001209107246 */ /* 0x080fe40003800105 */
[-C--:B------:R-:W-:Y:S01]  /*1400*/  VIADDMNMX R24, R10, R18.reuse, R23, PT ;  /* 0x000000120a187246 */ /* 0x080fe20003800117 */
[----:B------:R-:W-:Y:S01]  /*1410*/  LDS.128 R4, [R3+0xd0] ;  /* 0x0000d00003047984 */ /* 0x000fe20000000c00 */
[----:B------:R-:W-:-:S03]  /*1420*/  VIADDMNMX R18, R11, R18, R17, PT ;  /* 0x000000120b127246 */ /* 0x000fc60003800111 */
[----:B------:R-:W0:Y:S01]  /*1430*/  LDS.128 R20, [R0+0x3400] ;  /* 0x0034000000147984 */ /* 0x000e220000000c00 */
[----:B-1----:R-:W-:-:S03]  /*1440*/  VIADDMNMX R17, R12, R19, R8, PT ;  /* 0x000000130c117246 */ /* 0x002fc60003800108 */
[----:B------:R-:W1:Y:S01]  /*1450*/  LDS.128 R8, [R0+0x3500] ;  /* 0x0035000000087984 */ /* 0x000e620000000c00 */
[-C--:B------:R-:W-:Y:S02]  /*1460*/  VIADDMNMX R16, R13, R19.reuse, R16, PT ;  /* 0x000000130d107246 */ /* 0x080fe40003800110 */
[-C--:B------:R-:W-:Y:S02]  /*1470*/  VIADDMNMX R25, R14, R19.reuse, R24, PT ;  /* 0x000000130e197246 */ /* 0x080fe40003800118 */
[----:B------:R-:W-:Y:S02]  /*1480*/  VIADDMNMX R18, R15, R19, R18, PT ;  /* 0x000000130f127246 */ /* 0x000fe40003800112 */
[----:B------:R-:W2:Y:S01]  /*1490*/  LDS.128 R12, [R0+0x3600] ;  /* 0x00360000000c7984 */ /* 0x000ea20000000c00 */
[-C--:B0-----:R-:W-:Y:S02]  /*14a0*/  VIADDMNMX R17, R20, R4.reuse, R17, PT ;  /* 0x0000000414117246 */ /* 0x081fe40003800111 */
[----:B------:R-:W-:-:S02]  /*14b0*/  VIADDMNMX R16, R21, R4, R16, PT ;  /* 0x0000000415107246 */ /* 0x000fc40003800110 */
[-C--:B------:R-:W-:Y:S02]  /*14c0*/  VIADDMNMX R25, R22, R4.reuse, R25, PT ;  /* 0x0000000416197246 */ /* 0x080fe40003800119 */
[----:B------:R-:W-:Y:S02]  /*14d0*/  VIADDMNMX R4, R23, R4, R18, PT ;  /* 0x0000000417047246 */ /* 0x000fe40003800112 */
[-C--:B-1----:R-:W-:Y:S02]  /*14e0*/  VIADDMNMX R21, R8, R5.reuse, R17, PT ;  /* 0x0000000508157246 */ /* 0x082fe40003800111 */
[-C--:B------:R-:W-:Y:S02]  /*14f0*/  VIADDMNMX R24, R9, R5.reuse, R16, PT ;  /* 0x0000000509187246 */ /* 0x080fe40003800110 */
[----:B------:R-:W0:Y:S01]  /*1500*/  LDS.128 R16, [R0+0x3700] ;  /* 0x0037000000107984 */ /* 0x000e220000000c00 */
[-C--:B------:R-:W-:Y:S02]  /*1510*/  VIADDMNMX R25, R10, R5.reuse, R25, PT ;  /* 0x000000050a197246 */ /* 0x080fe40003800119 */
[----:B------:R-:W-:-:S02]  /*1520*/  VIADDMNMX R5, R11, R5, R4, PT ;  /* 0x000000050b057246 */ /* 0x000fc40003800104 */
[-C--:B--2---:R-:W-:Y:S01]  /*1530*/  VIADDMNMX R4, R12, R6.reuse, R21, PT ;  /* 0x000000060c047246 */ /* 0x084fe20003800115 */
[----:B------:R-:W-:Y:S04]  /*1540*/  LDS.128 R8, [R3+0xe0] ;  /* 0x0000e00003087984 */ /* 0x000fe80000000c00 */
[----:B------:R-:W1:Y:S01]  /*1550*/  LDS.128 R20, [R0+0x3800] ;  /* 0x0038000000147984 */ /* 0x000e620000000c00 */
[-C--:B------:R-:W-:Y:S02]  /*1560*/  VIADDMNMX R24, R13, R6.reuse, R24, PT ;  /* 0x000000060d187246 */ /* 0x080fe40003800118 */
[-C--:B------:R-:W-:Y:S02]  /*1570*/  VIADDMNMX R25, R14, R6.reuse, R25, PT ;  /* 0x000000060e197246 */ /* 0x080fe40003800119 */
[----:B------:R-:W-:-:S02]  /*1580*/  VIADDMNMX R6, R15, R6, R5, PT ;  /* 0x000000060f067246 */ /* 0x000fc40003800105 */
[----:B------:R-:W2:Y:S01]  /*1590*/  LDS.128 R12, [R0+0x3900] ;  /* 0x00390000000c7984 */ /* 0x000ea20000000c00 */
[-C--:B0-----:R-:W-:Y:S02]  /*15a0*/  VIADDMNMX R5, R16, R7.reuse, R4, PT ;  /* 0x0000000710057246 */ /* 0x081fe40003800104 */
[-C--:B------:R-:W-:Y:S02]  /*15b0*/  VIADDMNMX R17, R17, R7.reuse, R24, PT ;  /* 0x0000000711117246 */ /* 0x080fe40003800118 */
[-C--:B------:R-:W-:Y:S02]  /*15c0*/  VIADDMNMX R25, R18, R7.reuse, R25, PT ;  /* 0x0000000712197246 */ /* 0x080fe40003800119 */
[----:B------:R-:W-:Y:S02]  /*15d0*/  VIADDMNMX R19, R19, R7, R6, PT ;  /* 0x0000000713137246 */ /* 0x000fe40003800106 */
[-C--:B-1----:R-:W-:Y:S02]  /*15e0*/  VIADDMNMX R20, R20, R8.reuse, R5, PT ;  /* 0x0000000814147246 */ /* 0x082fe40003800105 */
[----:B------:R-:W0:Y:S01]  /*15f0*/  LDS.128 R4, [R0+0x3a00] ;  /* 0x003a000000047984 */ /* 0x000e220000000c00 */
[----:B------:R-:W-:-:S02]  /*1600*/  VIADDMNMX R24, R21, R8, R17, PT ;  /* 0x0000000815187246 */ /* 0x000fc40003800111 */
[-C--:B------:R-:W-:Y:S02]  /*1610*/  VIADDMNMX R26, R23, R8.reuse, R19, PT ;  /* 0x00000008171a7246 */ /* 0x080fe40003800113 */
[----:B------:R-:W1:Y:S01]  /*1620*/  LDS.128 R16, [R0+0x3b00] ;  /* 0x003b000000107984 */ /* 0x000e620000000c00 */
[----:B------:R-:W-:Y:S02]  /*1630*/  VIADDMNMX R22, R22, R8, R25, PT ;  /* 0x0000000816167246 */ /* 0x000fe40003800119 */
[-C--:B--2---:R-:W-:Y:S02]  /*1640*/  VIADDMNMX R25, R12, R9.reuse, R20, PT ;  /* 0x000000090c197246 */ /* 0x084fe40003800114 */
[-C--:B------:R-:W-:Y:S02]  /*1650*/  VIADDMNMX R8, R13, R9.reuse, R24, PT ;  /* 0x000000090d087246 */ /* 0x080fe40003800118 */
[-C--:B------:R-:W-:Y:S02]  /*1660*/  VIADDMNMX R27, R14, R9.reuse, R22, PT ;  /* 0x000000090e1b7246 */ /* 0x080fe40003800116 */
[----:B------:R-:W-:Y:S01]  /*1670*/  VIADDMNMX R9, R15, R9, R26, PT ;  /* 0x000000090f097246 */ /* 0x000fe2000380011a */
[----:B------:R-:W-:Y:S04]  /*1680*/  LDS.128 R20, [R0+0x3c00] ;  /* 0x003c000000147984 */ /* 0x000fe80000000c00 */
[----:B------:R-:W2:Y:S01]  /*1690*/  LDS.128 R12, [R3+0xf0] ;  /* 0x0000f000030c7984 */ /* 0x000ea20000000c00 */
[----:B0-----:R-:W-:-:S02]  /*16a0*/  VIADDMNMX R4, R4, R10, R25, PT ;  /* 0x0000000a04047246 */ /* 0x001fc40003800119 */
[-C--:B------:R-:W-:Y:S02]  /*16b0*/  VIADDMNMX R8, R5, R10.reuse, R8, PT ;  /* 0x0000000a05087246 */ /* 0x080fe40003800108 */
[-C--:B------:R-:W-:Y:S02]  /*16c0*/  VIADDMNMX R25, R6, R10.reuse, R27, PT ;  /* 0x0000000a06197246 */ /* 0x080fe4000380011b */
[----:B------:R-:W-:Y:S02]  /*16d0*/  VIADDMNMX R26, R7, R10, R9, PT ;  /* 0x0000000a071a7246 */ /* 0x000fe40003800109 */
[-C--:B-1----:R-:W-:Y:S02]  /*16e0*/  VIADDMNMX R27, R16, R11.reuse, R4, PT ;  /* 0x0000000b101b7246 */ /* 0x082fe40003800104 */
[----:B------:R-:W0:Y:S01]  /*16f0*/  LDS.128 R4, [R0+0x3d00] ;  /* 0x003d000000047984 */ /* 0x000e220000000c00 */
[-C--:B------:R-:W-:Y:S02]  /*1700*/  VIADDMNMX R24, R17, R11.reuse, R8, PT ;  /* 0x0000000b11187246 */ /* 0x080fe40003800108 */
[----:B------:R-:W-:-:S02]  /*1710*/  VIADDMNMX R25, R18, R11, R25, PT ;  /* 0x0000000b12197246 */ /* 0x000fc40003800119 */
[----:B------:R-:W-:Y:S02]  /*1720*/  VIADDMNMX R26, R19, R11, R26, PT ;  /* 0x0000000b131a7246 */ /* 0x000fe4000380011a */
[----:B------:R-:W1:Y:S04]  /*1730*/  LDS.128 R8, [R0+0x3e00] ;  /* 0x003e000000087984 */ /* 0x000e680000000c00 */
[----:B------:R-:W3:Y:S01]  /*1740*/  LDS.128 R16, [R0+0x3f00] ;  /* 0x003f000000107984 */ /* 0x000ee20000000c00 */
[-C--:B--2---:R-:W-:Y:S02]  /*1750*/  VIADDMNMX R20, R20, R12.reuse, R27, PT ;  /* 0x0000000c14147246 */ /* 0x084fe4000380011b */
[-C--:B------:R-:W-:Y:S02]  /*1760*/  VIADDMNMX R24, R21, R12.reuse, R24, PT ;  /* 0x0000000c15187246 */ /* 0x080fe40003800118 */
[----:B------:R-:W-:-:S02]  /*1770*/  VIADDMNMX R22, R22, R12, R25, PT ;  /* 0x0000000c16167246 */ /* 0x000fc40003800119 */
[----:B------:R-:W-:Y:S02]  /*1780*/  VIADDMNMX R26, R23, R12, R26, PT ;  /* 0x0000000c171a7246 */ /* 0x000fe4000380011a */
[-C--:B0-----:R-:W-:Y:S02]  /*1790*/  VIADDMNMX R3, R4, R13.reuse, R20, PT ;  /* 0x0000000d04037246 */ /* 0x081fe40003800114 */
[-C--:B------:R-:W-:Y:S02]  /*17a0*/  VIADDMNMX R5, R5, R13.reuse, R24, PT ;  /* 0x0000000d05057246 */ /* 0x080fe40003800118 */
[-C--:B------:R-:W-:Y:S02]  /*17b0*/  VIADDMNMX R21, R6, R13.reuse, R22, PT ;  /* 0x0000000d06157246 */ /* 0x080fe40003800116 */
[----:B------:R-:W-:Y:S02]  /*17c0*/  VIADDMNMX R7, R7, R13, R26, PT ;  /* 0x0000000d07077246 */ /* 0x000fe4000380011a */
[----:B-1----:R-:W-:-:S02]  /*17d0*/  VIADDMNMX R3, R8, R14, R3, PT ;  /* 0x0000000e08037246 */ /* 0x002fc40003800103 */
[-C--:B------:R-:W-:Y:S02]  /*17e0*/  VIADDMNMX R4, R9, R14.reuse, R5, PT ;  /* 0x0000000e09047246 */ /* 0x080fe40003800105 */
[-C--:B------:R-:W-:Y:S02]  /*17f0*/  VIADDMNMX R10, R10, R14.reuse, R21, PT ;  /* 0x0000000e0a0a7246 */ /* 0x080fe40003800115 */
[----:B------:R-:W-:Y:S02]  /*1800*/  VIADDMNMX R14, R11, R14, R7, PT ;  /* 0x0000000e0b0e7246 */ /* 0x000fe40003800107 */
[-C--:B---3--:R-:W-:Y:S02]  /*1810*/  VIADDMNMX R16, R16, R15.reuse, R3, PT ;  /* 0x0000000f10107246 */ /* 0x088fe40003800103 */
[-C--:B------:R-:W-:Y:S02]  /*1820*/  VIADDMNMX R17, R17, R15.reuse, R4, PT ;  /* 0x0000000f11117246 */ /* 0x080fe40003800104 */
[----:B------:R-:W-:-:S02]  /*1830*/  VIADDMNMX R18, R18, R15, R10, PT ;  /* 0x0000000f12127246 */ /* 0x000fc4000380010a */
[----:B------:R-:W-:Y:S01]  /*1840*/  VIADDMNMX R19, R19, R15, R14, PT ;  /* 0x0000000f13137246 */ /* 0x000fe2000380010e */
[----:B------:R-:W-:Y:S04]  /*1850*/  STG.E desc[UR8][R28.64], R16 ;  /* 0x000000101c007986 */ /* 0x000fe8000c101908 */
[----:B------:R-:W-:Y:S04]  /*1860*/  STS.128 [R2], R16 ;  /* 0x0000001002007388 */ /* 0x000fe80000000c00 */
[----:B------:R-:W-:Y:S04]  /*1870*/  STG.E desc[UR8][R28.64+0x4], R17 ;  /* 0x000004111c007986 */ /* 0x000fe8000c101908 */
[----:B------:R-:W-:Y:S04]  /*1880*/  STG.E desc[UR8][R28.64+0x8], R18 ;  /* 0x000008121c007986 */ /* 0x000fe8000c101908 */
[----:B------:R-:W-:Y:S01]  /*1890*/  STG.E desc[UR8][R28.64+0xc], R19 ;  /* 0x00000c131c007986 */ /* 0x000fe2000c101908 */
[----:B------:R-:W-:Y:S05]  /*18a0*/  EXIT ;  /* 0x000000000000794d */ /* 0x000fea0003800000 */
.L_x_0:
[----:B------:R-:W-:-:S00]  /*18b0*/  BRA `(.L_x_0) ;  /* 0xfffffffc00fc7947 */ /* 0x000fc0000383ffff */
[----:B------:R-:W-:-:S00]  /*18c0*/  NOP ;  /* 0x0000000000007918 */ /* 0x000fc00000000000 */
        /* <DEDUP_REMOVED lines=11> */
.L_x_3:


//--------------------- .text._Z6Phase2Piii       --------------------------
	.section	.text._Z6Phase2Piii,"ax",@progbits
	.align	128
        .global         _Z6Phase2Piii
        .type           _Z6Phase2Piii,@function
        .size           _Z6Phase2Piii,(.L_x_4 - _Z6Phase2Piii)
        .other          _Z6Phase2Piii,@"STO_CUDA_ENTRY STV_DEFAULT"
_Z6Phase2Piii:
.text._Z6Phase2Piii:
[----:B------:R-:W-:Y:S01]  /*0000*/  LDC R1, c[0x0][0x37c] ;  /* 0x0000df00ff017b82 */ /* 0x000fe20000000800 */
[----:B------:R-:W0:Y:S07]  /*0010*/  S2R R7, SR_CTAID.Y ;  /* 0x0000000000077919 */ /* 0x000e2e0000002600 */
[----:B------:R-:W0:Y:S02]  /*0020*/  LDC R3, c[0x0][0x388] ;  /* 0x0000e200ff037b82 */ /* 0x000e240000000800 */
[----:B0-----:R-:W-:-:S13]  /*0030*/  ISETP.NE.AND P0, PT, R7, R3, PT ;  /* 0x000000030700720c */ /* 0x001fda0003f05270 */
[----:B------:R-:W-:Y:S05]  /*0040*/  @!P0 EXIT ;  /* 0x000000000000894d */ /* 0x000fea0003800000 */
[----:B------:R-:W0:Y:S01]  /*0050*/  S2R R0, SR_TID.X ;  /* 0x0000000000007919 */ /* 0x000e220000002100 */
[----:B------:R-:W1:Y:S01]  /*0060*/  LDC.64 R16, c[0x0][0x380] ;  /* 0x0000e000ff107b82 */ /* 0x000e620000000a00 */
[----:B------:R-:W2:Y:S01]  /*0070*/  LDCU UR4, c[0x0][0x38c] ;  /* 0x00007180ff0477ac */ /* 0x000ea20008000800 */
[----:B------:R-:W3:Y:S01]  /*0080*/  S2R R18, SR_TID.Y ;  /* 0x0000000000127919 */ /* 0x000ee20000002200 */
[----:B------:R-:W4:Y:S01]  /*0090*/  LDCU.64 UR8, c[0x0][0x358] ;  /* 0x00006b00ff0877ac */ /* 0x000f220008000a00 */
[----:B0-----:R-:W-:Y:S02]  /*00a0*/  IMAD.SHL.U32 R2, R0, 0x4, RZ ;  /* 0x0000000400027824 */ /* 0x001fe400078e00ff */
[C---:B---3--:R-:W-:Y:S02]  /*00b0*/  IMAD R4, R3.reuse, 0x40, R18 ;  /* 0x0000004003047824 */ /* 0x048fe400078e0212 */
[--C-:B------:R-:W-:Y:S02]  /*00c0*/  IMAD R3, R3, 0x40, R2.reuse ;  /* 0x0000004003037824 */ /* 0x100fe400078e0202 */
[----:B------:R-:W-:-:S02]  /*00d0*/  IMAD R5, R7, 0x40, R2 ;  /* 0x0000004007057824 */ /* 0x000fc400078e0202 */
[----:B------:R-:W-:Y:S02]  /*00e0*/  IMAD R2, R7, 0x40, R18 ;  /* 0x0000004007027824 */ /* 0x000fe400078e0212 */
[C---:B--2---:R-:W-:Y:S02]  /*00f0*/  IMAD R21, R4.reuse, UR4, R3 ;  /* 0x0000000404157c24 */ /* 0x044fe4000f8e0203 */
        /* <DEDUP_REMOVED lines=8> */
[----:B------:R0:W2:Y:S04]  /*0180*/  LDG.E R7, desc[UR8][R20.64+0xc] ;  /* 0x00000c0814077981 */ /* 0x0000a8000c1e1900 */
[----:B------:R-:W3:Y:S04]  /*0190*/  LDG.E R8, desc[UR8][R2.64] ;  /* 0x0000000802087981 */ /* 0x000ee8000c1e1900 */
[----:B------:R-:W3:Y:S04]  /*01a0*/  LDG.E R9, desc[UR8][R2.64+0x4] ;  /* 0x0000040802097981 */ /* 0x000ee8000c1e1900 */
[----:B------:R-:W3:Y:S04]  /*01b0*/  LDG.E R10, desc[UR8][R2.64+0x8] ;  /* 0x00000808020a7981 */ /* 0x000ee8000c1e1900 */
[----:B------:R-:W3:Y:S04]  /*01c0*/  LDG.E R11, desc[UR8][R2.64+0xc] ;  /* 0x00000c08020b7981 */ /* 0x000ee8000c1e1900 */
        /* <DEDUP_REMOVED lines=11> */
[----:B------:R-:W-:-:S02]  /*0280*/  LEA R23, R18, UR4, 0x8 ;  /* 0x0000000412177c11 */ /* 0x000fc4000f8e40ff */
[----:B0-----:R-:W-:Y:S02]  /*0290*/  LEA R21, R0, UR5, 0x4 ;  /* 0x0000000500157c11 */ /* 0x001fe4000f8e20ff */
[----:B------:R-:W-:Y:S01]  /*02a0*/  LEA R19, R18, UR6, 0x8 ;  /* 0x0000000612137c11 */ /* 0x000fe2000f8e40ff */
[----:B------:R-:W-:Y:S02]  /*02b0*/  IMAD R22, R0, 0x10, R23 ;  /* 0x0000001000167824 */ /* 0x000fe400078e0217 */
[----:B------:R-:W-:Y:S02]  /*02c0*/  IMAD R20, R18, 0x100, R21 ;  /* 0x0000010012147824 */ /* 0x000fe400078e0215 */
[C---:B------:R-:W-:Y:S01]  /*02d0*/  IMAD R18, R0.reuse, 0x10, R19 ;  /* 0x0000001000127824 */ /* 0x040fe200078e0213 */
[----:B------:R-:W-:Y:S01]  /*02e0*/  LEA R0, R0, UR4, 0x4 ;  /* 0x0000000400007c11 */ /* 0x000fe2000f8e20ff */
[----:B--2---:R-:W-:Y:S04]  /*02f0*/  STS.128 [R22], R4 ;  /* 0x0000000416007388 */ /* 0x004fe80000000c00 */
[----:B---3--:R-:W-:Y:S04]  /*0300*/  STS.128 [R20], R8 ;  /* 0x0000000814007388 */ /* 0x008fe80000000c00 */
[----:B----4-:R-:W-:Y:S01]  /*0310*/  STS.128 [R18], R12 ;  /* 0x0000000c12007388 */ /* 0x010fe20000000c00 */
[----:B------:R-:W-:Y:S06]  /*0320*/  BAR.SYNC.DEFER_BLOCKING 0x0 ;  /* 0x0000000000007b1d */ /* 0x000fec0000010000 */
[----:B------:R-:W-:Y:S04]  /*0330*/  LDS R24, [R20] ;  /* 0x0000000014187984 */ /* 0x000fe80000000800 */
[----:B------:R-:W-:Y:S04]  /*0340*/  LDS R25, [R23] ;  /* 0x0000000017197984 */ /* 0x000fe80000000800 */
[----:B------:R-:W0:Y:S04]  /*0350*/  LDS R26, [R21] ;  /* 0x00000000151a7984 */ /* 0x000e280000000800 */
[----:B------:R-:W-:Y:S04]  /*0360*/  LDS R7, [R20+0x8] ;  /* 0x0000080014077984 */ /* 0x000fe80000000800 */
[----:B------:R-:W-:Y:S01]  /*0370*/  LDS R6, [R20+0xc] ;  /* 0x00000c0014067984 */ /* 0x000fe20000000800 */
[----:B0-----:R-:W-:-:S03]  /*0380*/  VIADDMNMX R27, R26, R25, R24, PT ;  /* 0x000000191a1b7246 */ /* 0x001fc60003800118 */
[----:B------:R-:W-:Y:S04]  /*0390*/  LDS R26, [R20+0x4] ;  /* 0x00000400141a7984 */ /* 0x000fe80000000800 */
[----:B------:R-:W-:Y:S04]  /*03a0*/  STS [R20], R27 ;  /* 0x0000001b14007388 */ /* 0x000fe80000000800 */
[----:B------:R-:W0:Y:S02]  /*03b0*/  LDS R24, [R21+0x4] ;  /* 0x0000040015187984 */ /* 0x000e240000000800 */
[----:B0-----:R-:W-:-:S05]  /*03c0*/  VIADDMNMX R5, R24, R25, R26, PT ;  /* 0x0000001918057246 */ /* 0x001fca000380011a */
[----:B------:R-:W-:Y:S04]  /*03d0*/  STS [R20+0x4], R5 ;  /* 0x0000040514007388 */ /* 0x000fe80000000800 */
[----:B------:R-:W0:Y:S02]  /*03e0*/  LDS R4, [R21+0x8] ;  /* 0x0000080015047984 */ /* 0x000e240000000800 */
[----:B0-----:R-:W-:-:S05]  /*03f0*/  VIADDMNMX R7, R4, R25, R7, PT ;  /* 0x0000001904077246 */ /* 0x001fca0003800107 */
[----:B------:R-:W-:Y:S04]  /*0400*/  STS [R20+0x8], R7 ;  /* 0x0000080714007388 */ /* 0x000fe80000000800 */
[----:B------:R-:W0:Y:S02]  /*0410*/  LDS R4, [R21+0xc] ;  /* 0x00000c0015047984 */ /* 0x000e240000000800 */
[----:B0-----:R-:W-:-:S05]  /*0420*/  VIADDMNMX R25, R4, R25, R6, PT ;  /* 0x0000001904197246 */ /* 0x001fca0003800106 */
[----:B------:R-:W-:Y:S04]  /*0430*/  STS [R20+0xc], R25 ;  /* 0x00000c1914007388 */ /* 0x000fe80000000800 */
[----:B------:R-:W-:Y:S04]  /*0440*/  LDS R4, [R18] ;  /* 0x0000000012047984 */ /* 0x000fe80000000800 */
[----:B------:R-:W-:Y:S04]  /*0450*/  LDS R9, [R19] ;  /* 0x0000000013097984 */ /* 0x000fe80000000800 */
[----:B------:R-:W0:Y:S04]  /*0460*/  LDS R5, [R0] ;  /* 0x0000000000057984 */ /* 0x000e280000000800 */
[----:B------:R-:W-:Y:S01]  /*0470*/  LDS R6, [R18+0x4] ;  /* 0x0000040012067984 */ /* 0x000fe20000000800 */
[----:B0-----:R-:W-:-:S05]  /*0480*/  VIADDMNMX R5, R5, R9, R4, PT ;  /* 0x0000000905057246 */ /* 0x001fca0003800104 */
[----:B------:R-:W-:Y:S04]  /*0490*/  STS [R18], R5 ;  /* 0x0000000512007388 */ /* 0x000fe80000000800 */
[----:B------:R-:W-:Y:S04]  /*04a0*/  LDS R4, [R19] ;  /* 0x0000000013047984 */ /* 0x000fe80000000800 */
[----:B------:R-:W0:Y:S02]  /*04b0*/  LDS R7, [R0+0x4] ;  /* 0x0000040000077984 */ /* 0x000e240000000800 */
[----:B0-----:R-:W-:-:S02]  /*04c0*/  VIADDMNMX R7, R7, R4, R6, PT ;  /* 0x0000000407077246 */ /* 0x001fc40003800106 */
[----:B------:R-:W-:Y:S04]  /*04d0*/  LDS R6, [R18+0x8] ;  /* 0x0000080012067984 */ /* 0x000fe80000000800 */
[----:B------:R-:W-:Y:S04]  /*04e0*/  STS [R18+0x4], R7 ;  /* 0x0000040712007388 */ /* 0x000fe80000000800 */
[----:B------:R-:W0:Y:S02]  /*04f0*/  LDS R9, [R0+0x8] ;  /* 0x0000080000097984 */ /* 0x000e240000000800 */
[----:B0-----:R-:W-:-:S02]  /*0500*/  VIADDMNMX R9, R9, R4, R6, PT ;  /* 0x0000000409097246 */ /* 0x001fc40003800106 */
[----:B------:R-:W-:Y:S04]  /*0510*/  LDS R6, [R18+0xc] ;  /* 0x00000c0012067984 */ /* 0x000fe80000000800 */
[----:B------:R-:W-:Y:S04]  /*0520*/  STS [R18+0x8], R9 ;  /* 0x0000080912007388 */ /* 0x000fe80000000800 */
[----:B------:R-:W0:Y:S02]  /*0530*/  LDS R11, [R0+0xc] ;  /* 0x00000c00000b7984 */ /* 0x000e240000000800 */
[----:B0-----:R-:W-:-:S05]  /*0540*/  VIADDMNMX R11, R11, R4, R6, PT ;  /* 0x000000040b0b7246 */ /* 0x001fca0003800106 */
[----:B------:R-:W-:Y:S01]  /*0550*/  STS [R18+0xc], R11 ;  /* 0x00000c0b12007388 */ /* 0x000fe20000000800 */
[----:B------:R-:W-:Y:S06]  /*0560*/  BAR.SYNC.DEFER_BLOCKING 0x0 ;  /* 0x0000000000007b1d */ /* 0x000fec0000010000 */
[----:B------:R-:W-:Y:S04]  /*0570*/  LDS R4, [R20] ;  /* 0x0000000014047984 */ /* 0x000fe80000000800 */
[----:B------:R-:W-:Y:S04]  /*0580*/  LDS R5, [R23+0x4] ;  /* 0x0000040017057984 */ /* 0x000fe80000000800 */
[----:B------:R-:W0:Y:S02]  /*0590*/  LDS R6, [R21+0x100] ;  /* 0x0001000015067984 */ /* 0x000e240000000800 */
[----:B0-----:R-:W-:-:S02]  /*05a0*/  VIADDMNMX R7, R6, R5, R4, PT ;  /* 0x0000000506077246 */ /* 0x001fc40003800104 */
[----:B------:R-:W-:Y:S04]  /*05b0*/  LDS R6, [R20+0x4] ;  /* 0x0000040014067984 */ /* 0x000fe80000000800 */
[----:B------:R-:W-:Y:S04]  /*05c0*/  STS [R20], R7 ;  /* 0x0000000714007388 */ /* 0x000fe80000000800 */
        /* <DEDUP_REMOVED lines=10> */
[----:B------:R-:W-:Y:S04]  /*0670*/  STS [R20+0xc], R5 ;  /* 0x00000c0514007388 */ /* 0x000fe80000000800 */
        /* <DEDUP_REMOVED lines=10> */
[----:B------:R-:W-:Y:S04]  /*0720*/  LDS R4, [R19+0x4] ;  /* 0x0000040013047984 */ /* 0x000fe80000000800 */
        /* <DEDUP_REMOVED lines=39> */
[----:B------:R-:W-:Y:S04]  /*09a0*/  LDS R4, [R19+0x8] ;  /* 0x0000080013047984 */ /* 0x000fe80000000800 */
        /* <DEDUP_REMOVED lines=62> */
[----:B------:R-:W-:Y:S04]  /*0d90*/  LDS R4, [R19+0x10] ;  /* 0x0000100013047984 */ /* 0x000fe80000000800 */
        /* <DEDUP_REMOVED lines=14> */
[----:B------:R-:W0:Y:S04]  /*0e80*/  LDS R5, [R21+0x500] ;  /* 0x0005000015057984 */ /* 0x000e280000000800 */
[----:B------:R-:W-:Y:S01]  /*0e90*/  LDS R6, [R20+0x4] ;  /* 0x0000040014067984 */ /* 0x000fe20000000800 */
[----:B0-----:R-:W-:-:S05]  /*0ea0*/  VIADDMNMX R5, R5, R7, R4, PT ;  /* 0x0000000705057246 */ /* 0x001fca0003800104 */
[----:B------:R-:W-:Y:S04]  /*0eb0*/  STS [R20], R5 ;  /* 0x0000000514007388 */ /* 0x000fe80000000800 */
[----:B------:R-:W0:Y:S02]  /*0ec0*/  LDS R4, [R21+0x504] ;  /* 0x0005040015047984 */ /* 0x000e240000000800 */
[-C--:B0-----:R-:W-:Y:S02]  /*0ed0*/  VIADDMNMX R9, R4, R7.reuse, R6, PT ;  /* 0x0000000704097246 */ /* 0x081fe40003800106 */
        /* <DEDUP_REMOVED lines=2066> */
[----:B------:R-:W-:Y:S04]  /*9000*/  LDS R23, [R23+0xfc] ;  /* 0x0000fc0017177984 */ /* 0x000fe80000000800 */
[----:B------:R-:W-:Y:S04]  /*9010*/  LDS R4, [R20] ;  /* 0x0000000014047984 */ /* 0x000fe80000000800 */
        /* <DEDUP_REMOVED lines=15> */
[----:B------:R-:W-:Y:S04]  /*9110*/  LDS R19, [R19+0xfc] ;  /* 0x0000fc0013137984 */ /* 0x000fe80000000800 */
[----:B------:R-:W-:Y:S04]  /*9120*/  LDS R4, [R18] ;  /* 0x0000000012047984 */ /* 0x000fe80000000800 */
[----:B------:R-:W0:Y:S04]  /*9130*/  LDS R6, [R0+0x3f00] ;  /* 0x003f000000067984 */ /* 0x000e280000000800 */
[----:B------:R-:W-:Y:S01]  /*9140*/  LDS R9, [R18+0x8] ;  /* 0x0000080012097984 */ /* 0x000fe20000000800 */
[----:B0-----:R-:W-:-:S03]  /*9150*/  VIADDMNMX R7, R6, R19, R4, PT ;  /* 0x0000001306077246 */ /* 0x001fc60003800104 */
[----:B------:R-:W-:Y:S04]  /*9160*/  LDS R6, [R18+0x4] ;  /* 0x0000040012067984 */ /* 0x000fe80000000800 */
[----:B------:R-:W-:Y:S04]  /*9170*/  STS [R18], R7 ;  /* 0x0000000712007388 */ /* 0x000fe80000000800 */
[----:B------:R-:W0:Y:S02]  /*9180*/  LDS R4, [R0+0x3f04] ;  /* 0x003f040000047984 */ /* 0x000e240000000800 */
[----:B0-----:R-:W-:-:S02]  /*9190*/  VIADDMNMX R5, R4, R19, R6, PT ;  /* 0x0000001304057246 */ /* 0x001fc40003800106 */
[----:B------:R-:W-:Y:S04]  /*91a0*/  LDS R6, [R18+0xc] ;  /* 0x00000c0012067984 */ /* 0x000fe80000000800 */
[----:B------:R-:W-:Y:S04]  /*91b0*/  STS [R18+0x4], R5 ;  /* 0x0000040512007388 */ /* 0x000fe80000000800 */
[----:B------:R-:W0:Y:S02]  /*91c0*/  LDS R4, [R0+0x3f08] ;  /* 0x003f080000047984 */ /* 0x000e240000000800 */
[----:B0-----:R-:W-:-:S05]  /*91d0*/  VIADDMNMX R9, R4, R19, R9, PT ;  /* 0x0000001304097246 */ /* 0x001fca0003800109 */
[----:B------:R-:W-:Y:S04]  /*91e0*/  STS [R18+0x8], R9 ;  /* 0x0000080912007388 */ /* 0x000fe80000000800 */
[----:B------:R-:W0:Y:S02]  /*91f0*/  LDS R4, [R0+0x3f0c] ;  /* 0x003f0c0000047984 */ /* 0x000e240000000800 */
[----:B0-----:R-:W-:-:S05]  /*9200*/  VIADDMNMX R19, R4, R19, R6, PT ;  /* 0x0000001304137246 */ /* 0x001fca0003800106 */
[----:B------:R-:W-:Y:S01]  /*9210*/  STS [R18+0xc], R19 ;  /* 0x00000c1312007388 */ /* 0x000fe20000000800 */
[----:B------:R-:W-:Y:S06]  /*9220*/  BAR.SYNC.DEFER_BLOCKING 0x0 ;  /* 0x0000000000007b1d */ /* 0x000fec0000010000 */
[----:B------:R-:W0:Y:S04]  /*9230*/  LDS.128 R20, [R20] ;  /* 0x0000000014147984 */ /* 0x000e280000000c00 */
[----:B------:R-:W1:Y:S04]  /*9240*/  LDS.128 R12, [R18] ;  /* 0x00000000120c7984 */ /* 0x000e680000000c00 */
[----:B0-----:R-:W-:Y:S04]  /*9250*/  STG.E desc[UR8][R2.64], R20 ;  /* 0x0000001402007986 */ /* 0x001fe8000c101908 */
[----:B------:R-:W-:Y:S04]  /*9260*/  STG.E desc[UR8][R2.64+0x4], R21 ;  /* 0x0000041502007986 */ /* 0x000fe8000c101908 */
[----:B------:R-:W-:Y:S04]  /*9270*/  STG.E desc[UR8][R2.64+0x8], R22 ;  /* 0x0000081602007986 */ /* 0x000fe8000c101908 */
[----:B------:R-:W-:Y:S04]  /*9280*/  STG.E desc[UR8][R2.64+0xc], R23 ;  /* 0x00000c1702007986 */ /* 0x000fe8000c101908 */
[----:B-1----:R-:W-:Y:S04]  /*9290*/  STG.E desc[UR8][R16.64], R12 ;  /* 0x0000000c10007986 */ /* 0x002fe8000c101908 */
[----:B------:R-:W-:Y:S04]  /*92a0*/  STG.E desc[UR8][R16.64+0x4], R13 ;  /* 0x0000040d10007986 */ /* 0x000fe8000c101908 */
[----:B------:R-:W-:Y:S04]  /*92b0*/  STG.E desc[UR8][R16.64+0x8], R14 ;  /* 0x0000080e10007986 */ /* 0x000fe8000c101908 */
[----:B------:R-:W-:Y:S01]  /*92c0*/  STG.E desc[UR8][R16.64+0xc], R15 ;  /* 0x00000c0f10007986 */ /* 0x000fe2000c101908 */
[----:B------:R-:W-:Y:S05]  /*92d0*/  EXIT ;  /* 0x000000000000794d */ /* 0x000fea0003800000 */
.L_x_1:
        /* <DEDUP_REMOVED lines=10> */
.L_x_4:


//--------------------- .text._Z6Phase1Piii       --------------------------
	.section	.text._Z6Phase1Piii,"ax",@progbits
	.align	128
        .global         _Z6Phase1Piii
        .type           _Z6Phase1Piii,@function
        .size           _Z6Phase1Piii,(.L_x_5 - _Z6Phase1Piii)
        .other          _Z6Phase1Piii,@"STO_CUDA_ENTRY STV_DEFAULT"
_Z6Phase1Piii:
.text._Z6Phase1Piii:
[----:B------:R-:W-:Y:S01]  /*0000*/  LDC R1, c[0x0][0x37c] ;  /* 0x0000df00ff017b82 */ /* 0x000fe20000000800 */
[----:B------:R-:W0:Y:S01]  /*0010*/  S2R R4, SR_TID.X ;  /* 0x0000000000047919 */ /* 0x000e220000002100 */
[----:B------:R-:W1:Y:S06]  /*0020*/  LDCU.64 UR4, c[0x0][0x388] ;  /* 0x00007100ff0477ac */ /* 0x000e6c0008000a00 */
[----:B------:R-:W2:Y:S01]  /*0030*/  LDC.64 R2, c[0x0][0x380] ;  /* 0x0000e000ff027b82 */ /* 0x000ea20000000a00 */
[----:B------:R-:W3:Y:S01]  /*0040*/  S2R R6, SR_TID.Y ;  /* 0x0000000000067919 */ /* 0x000ee20000002200 */
[----:B------:R-:W4:Y:S01]  /*0050*/  LDCU.64 UR6, c[0x0][0x358] ;  /* 0x00006b00ff0677ac */ /* 0x000f220008000a00 */
[----:B-1----:R-:W-:-:S06]  /*0060*/  USHF.L.U32 UR4, UR4, 0x6, URZ ;  /* 0x0000000604047899 */ /* 0x002fcc00080006ff */
[----:B0-----:R-:W-:Y:S01]  /*0070*/  LEA R0, R4, UR4, 0x2 ;  /* 0x0000000404007c11 */ /* 0x001fe2000f8e10ff */
[----:B---3--:R-:W-:-:S04]  /*0080*/  VIADD R5, R6, UR4 ;  /* 0x0000000406057c36 */ /* 0x008fc80008000000 */
[----:B------:R-:W-:-:S04]  /*0090*/  IMAD R5, R5, UR5, R0 ;  /* 0x0000000505057c24 */ /* 0x000fc8000f8e0200 */
[----:B--2---:R-:W-:-:S05]  /*00a0*/  IMAD.WIDE R2, R5, 0x4, R2 ;  /* 0x0000000405027825 */ /* 0x004fca00078e0202 */
[----:B----4-:R-:W2:Y:S04]  /*00b0*/  LDG.E R8, desc[UR6][R2.64] ;  /* 0x0000000602087981 */ /* 0x010ea8000c1e1900 */
[----:B------:R-:W2:Y:S04]  /*00c0*/  LDG.E R9, desc[UR6][R2.64+0x4] ;  /* 0x0000040602097981 */ /* 0x000ea8000c1e1900 */
[----:B------:R-:W2:Y:S04]  /*00d0*/  LDG.E R10, desc[UR6][R2.64+0x8] ;  /* 0x00000806020a7981 */ /* 0x000ea8000c1e1900 */
[----:B------:R-:W2:Y:S01]  /*00e0*/  LDG.E R11, desc[UR6][R2.64+0xc] ;  /* 0x00000c06020b7981 */ /* 0x000ea2000c1e1900 */
[----:B------:R-:W0:Y:S01]  /*00f0*/  S2UR UR5, SR_CgaCtaId ;  /* 0x00000000000579c3 */ /* 0x000e220000008800 */
[----:B------:R-:W-:-:S02]  /*0100*/  UMOV UR4, 0x400 ;  /* 0x0000040000047882 */ /* 0x000fc40000000000 */
[----:B0-----:R-:W-:-:S06]  /*0110*/  ULEA UR4, UR5, UR4, 0x18 ;  /* 0x0000000405047291 */ /* 0x001fcc000f8ec0ff */
[----:B------:R-:W-:-:S05]  /*0120*/  LEA R5, R6, UR4, 0x8 ;  /* 0x0000000406057c11 */ /* 0x000fca000f8e40ff */
[C---:B------:R-:W-:Y:S01]  /*0130*/  IMAD R0, R4.reuse, 0x10, R5 ;  /* 0x0000001004007824 */ /* 0x040fe200078e0205 */
[----:B------:R-:W-:-:S04]  /*0140*/  LEA R4, R4, UR4, 0x4 ;  /* 0x0000000404047c11 */ /* 0x000fc8000f8e20ff */
[----:B--2---:R-:W-:Y:S01]  /*0150*/  STS.128 [R0], R8 ;  /* 0x0000000800007388 */ /* 0x004fe20000000c00 */
[----:B------:R-:W-:Y:S06]  /*0160*/  BAR.SYNC.DEFER_BLOCKING 0x0 ;  /* 0x0000000000007b1d */ /* 0x000fec0000010000 */
[----:B------:R-:W-:Y:S04]  /*0170*/  LDS R6, [R0] ;  /* 0x0000000000067984 */ /* 0x000fe80000000800 */
[----:B------:R-:W-:Y:S04]  /*0180*/  LDS R7, [R5] ;  /* 0x0000000005077984 */ /* 0x000fe80000000800 */
[----:B------:R-:W0:Y:S04]  /*0190*/  LDS R12, [R4] ;  /* 0x00000000040c7984 */ /* 0x000e280000000800 */
[----:B------:R-:W-:Y:S01]  /*01a0*/  LDS R8, [R0+0x8] ;  /* 0x0000080000087984 */ /* 0x000fe20000000800 */
[----:B0-----:R-:W-:-:S03]  /*01b0*/  VIADDMNMX R7, R12, R7, R6, PT ;  /* 0x000000070c077246 */ /* 0x001fc60003800106 */
[----:B------:R-:W-:Y:S04]  /*01c0*/  LDS R12, [R0+0x4] ;  /* 0x00000400000c7984 */ /* 0x000fe80000000800 */
[----:B------:R-:W-:Y:S04]  /*01d0*/  STS [R0], R7 ;  /* 0x0000000700007388 */ /* 0x000fe80000000800 */
[----:B------:R-:W-:Y:S04]  /*01e0*/  LDS R6, [R5] ;  /* 0x0000000005067984 */ /* 0x000fe80000000800 */
[----:B------:R-:W0:Y:S02]  /*01f0*/  LDS R13, [R4+0x4] ;  /* 0x00000400040d7984 */ /* 0x000e240000000800 */
[----:B0-----:R-:W-:-:S05]  /*0200*/  VIADDMNMX R13, R13, R6, R12, PT ;  /* 0x000000060d0d7246 */ /* 0x001fca000380010c */
[----:B------:R-:W-:Y:S04]  /*0210*/  STS [R0+0x4], R13 ;  /* 0x0000040d00007388 */ /* 0x000fe80000000800 */
[----:B------:R-:W0:Y:S02]  /*0220*/  LDS R9, [R4+0x8] ;  /* 0x0000080004097984 */ /* 0x000e240000000800 */
[-C--:B0-----:R-:W-:Y:S02]  /*0230*/  VIADDMNMX R9, R9, R6.reuse, R8, PT ;  /* 0x0000000609097246 */ /* 0x081fe40003800108 */
        /* <DEDUP_REMOVED lines=1187> */
[----:B------:R-:W0:Y:S04]  /*4c70*/  LDS.128 R12, [R0] ;  /* 0x00000000000c7984 */ /* 0x000e280000000c00 */
[----:B0-----:R-:W-:Y:S04]  /*4c80*/  STG.E desc[UR6][R2.64], R12 ;  /* 0x0000000c02007986 */ /* 0x001fe8000c101906 */
[----:B------:R-:W-:Y:S04]  /*4c90*/  STG.E desc[UR6][R2.64+0x4], R13 ;  /* 0x0000040d02007986 */ /* 0x000fe8000c101906 */
[----:B------:R-:W-:Y:S04]  /*4ca0*/  STG.E desc[UR6][R2.64+0x8], R14 ;  /* 0x0000080e02007986 */ /* 0x000fe8000c101906 */
[----:B------:R-:W-:Y:S01]  /*4cb0*/  STG.E desc[UR6][R2.64+0xc], R15 ;  /* 0x00000c0f02007986 */ /* 0x000fe2000c101906 */
[----:B------:R-:W-:Y:S05]  /*4cc0*/  EXIT ;  /* 0x000000000000794d */ /* 0x000fea0003800000 */
.L_x_2:
        /* <DEDUP_REMOVED lines=11> */
.L_x_5:


//--------------------- .nv.shared._Z6Phase3Piii  --------------------------
	.section	.nv.shared._Z6Phase3Piii,"aw",@nobits
	.sectionflags	@""
	.align	4
.nv.shared._Z6Phase3Piii:
	.zero		50176


//--------------------- .nv.shared.reserved.0     --------------------------
	.section	.nv.shared.reserved.0,"aw",@nobits
	.weak		__nv_reservedSMEM_offset_0_alias
	.size		__nv_reservedSMEM_offset_0_alias, 0, 64
	.other		__nv_reservedSMEM_offset_0_alias,@"STO_CUDA_RESERVED_SHARED STV_DEFAULT"
__nv_reservedSMEM_offset_0_alias:
	.zero		0
	.zero		64


//--------------------- .nv.shared._Z6Phase2Piii  --------------------------
	.section	.nv.shared._Z6Phase2Piii,"aw",@nobits
	.sectionflags	@""
	.align	4
.nv.shared._Z6Phase2Piii:
	.zero		50176


//--------------------- .nv.shared._Z6Phase1Piii  --------------------------
	.section	.nv.shared._Z6Phase1Piii,"aw",@nobits
	.sectionflags	@""
	.align	4
.nv.shared._Z6Phase1Piii:
	.zero		17408


//--------------------- .nv.constant0._Z6Phase3Piii --------------------------
	.section	.nv.constant0._Z6Phase3Piii,"a",@progbits
	.sectionflags	@""
	.align	4
.nv.constant0._Z6Phase3Piii:
	.zero		912


//--------------------- .nv.constant0._Z6Phase2Piii --------------------------
	.section	.nv.constant0._Z6Phase2Piii,"a",@progbits
	.sectionflags	@""
	.align	4
.nv.constant0._Z6Phase2Piii:
	.zero		912


//--------------------- .nv.constant0._Z6Phase1Piii --------------------------
	.section	.nv.constant0._Z6Phase1Piii,"a",@progbits
	.sectionflags	@""
	.align	4
.nv.constant0._Z6Phase1Piii:
	.zero		912


//--------------------- SYMBOLS --------------------------

	.type		.nv.reservedSmem.offset0,@object
	.size		.nv.reservedSmem.offset0,0x4
	.type		.nv.reservedSmem.cap,@object
	.size		.nv.reservedSmem.cap,0x4
